//
// Generated by NVIDIA NVVM Compiler
//
// Compiler Build ID: CL-36424714
// Cuda compilation tools, release 13.0, V13.0.88
// Based on NVVM 20.0.0
//

.version 9.0
.target sm_100
.address_size 64

	// .globl	_Z25tma_stride4_deform_kernelPK14CUtensorMap_stPKlS3_PK6__halfS6_iiiiiiPS4_
.const .align 4 .b8 d_level_configs[80];
// _ZZ25tma_stride4_deform_kernelPK14CUtensorMap_stPKlS3_PK6__halfS6_iiiiiiPS4_E9smem_tile has been demoted
// _ZZ25tma_stride4_deform_kernelPK14CUtensorMap_stPKlS3_PK6__halfS6_iiiiiiPS4_E3bar has been demoted

.visible .entry _Z25tma_stride4_deform_kernelPK14CUtensorMap_stPKlS3_PK6__halfS6_iiiiiiPS4_(
	.param .u64 .ptr .align 1 _Z25tma_stride4_deform_kernelPK14CUtensorMap_stPKlS3_PK6__halfS6_iiiiiiPS4__param_0,
	.param .u64 .ptr .align 1 _Z25tma_stride4_deform_kernelPK14CUtensorMap_stPKlS3_PK6__halfS6_iiiiiiPS4__param_1,
	.param .u64 .ptr .align 1 _Z25tma_stride4_deform_kernelPK14CUtensorMap_stPKlS3_PK6__halfS6_iiiiiiPS4__param_2,
	.param .u64 .ptr .align 1 _Z25tma_stride4_deform_kernelPK14CUtensorMap_stPKlS3_PK6__halfS6_iiiiiiPS4__param_3,
	.param .u64 .ptr .align 1 _Z25tma_stride4_deform_kernelPK14CUtensorMap_stPKlS3_PK6__halfS6_iiiiiiPS4__param_4,
	.param .u32 _Z25tma_stride4_deform_kernelPK14CUtensorMap_stPKlS3_PK6__halfS6_iiiiiiPS4__param_5,
	.param .u32 _Z25tma_stride4_deform_kernelPK14CUtensorMap_stPKlS3_PK6__halfS6_iiiiiiPS4__param_6,
	.param .u32 _Z25tma_stride4_deform_kernelPK14CUtensorMap_stPKlS3_PK6__halfS6_iiiiiiPS4__param_7,
	.param .u32 _Z25tma_stride4_deform_kernelPK14CUtensorMap_stPKlS3_PK6__halfS6_iiiiiiPS4__param_8,
	.param .u32 _Z25tma_stride4_deform_kernelPK14CUtensorMap_stPKlS3_PK6__halfS6_iiiiiiPS4__param_9,
	.param .u32 _Z25tma_stride4_deform_kernelPK14CUtensorMap_stPKlS3_PK6__halfS6_iiiiiiPS4__param_10,
	.param .u64 .ptr .align 1 _Z25tma_stride4_deform_kernelPK14CUtensorMap_stPKlS3_PK6__halfS6_iiiiiiPS4__param_11
)
{
	.reg .pred 	%p<46>;
	.reg .b16 	%rs<167>;
	.reg .b32 	%r<220>;
	.reg .b32 	%f<23>;
	.reg .b64 	%rd<46>;
	// demoted variable
	.shared .align 128 .b8 _ZZ25tma_stride4_deform_kernelPK14CUtensorMap_stPKlS3_PK6__halfS6_iiiiiiPS4_E9smem_tile[8192];
	// demoted variable
	.shared .align 8 .b8 _ZZ25tma_stride4_deform_kernelPK14CUtensorMap_stPKlS3_PK6__halfS6_iiiiiiPS4_E3bar[8];
	ld.param.u64 	%rd8, [_Z25tma_stride4_deform_kernelPK14CUtensorMap_stPKlS3_PK6__halfS6_iiiiiiPS4__param_0];
	ld.param.u64 	%rd9, [_Z25tma_stride4_deform_kernelPK14CUtensorMap_stPKlS3_PK6__halfS6_iiiiiiPS4__param_1];
	ld.param.u64 	%rd10, [_Z25tma_stride4_deform_kernelPK14CUtensorMap_stPKlS3_PK6__halfS6_iiiiiiPS4__param_3];
	ld.param.u64 	%rd11, [_Z25tma_stride4_deform_kernelPK14CUtensorMap_stPKlS3_PK6__halfS6_iiiiiiPS4__param_4];
	ld.param.u32 	%r32, [_Z25tma_stride4_deform_kernelPK14CUtensorMap_stPKlS3_PK6__halfS6_iiiiiiPS4__param_5];
	ld.param.u32 	%r35, [_Z25tma_stride4_deform_kernelPK14CUtensorMap_stPKlS3_PK6__halfS6_iiiiiiPS4__param_10];
	mov.u32 	%r1, %tid.x;
	setp.ne.s32 	%p2, %r1, 0;
	@%p2 bra 	$L__BB0_2;
	mov.u32 	%r36, _ZZ25tma_stride4_deform_kernelPK14CUtensorMap_stPKlS3_PK6__halfS6_iiiiiiPS4_E3bar;
	mov.b32 	%r37, 256;
	// begin inline asm
	mbarrier.init.shared.b64 [%r36], %r37;
	// end inline asm
	// begin inline asm
	fence.proxy.async.shared::cta;
	// end inline asm
$L__BB0_2:
	bar.sync 	0;
	mov.u32 	%r2, %ctaid.x;
	mov.u32 	%r3, %ntid.x;
	mad.lo.s32 	%r213, %r2, %r3, %r1;
	setp.ge.s32 	%p3, %r213, %r35;
	@%p3 bra 	$L__BB0_66;
	setp.eq.s32 	%p4, %r1, 0;
	mov.u32 	%r38, %nctaid.x;
	mul.lo.s32 	%r5, %r3, %r38;
	setp.lt.u32 	%p5, %r2, %r32;
	and.pred  	%p1, %p4, %p5;
	cvta.to.global.u64 	%rd13, %rd9;
	add.s64 	%rd1, %rd13, 8;
	and.b32  	%r6, %r1, 3;
	not.pred 	%p6, %p1;
$L__BB0_4:
	ld.param.u32 	%r211, [_Z25tma_stride4_deform_kernelPK14CUtensorMap_stPKlS3_PK6__halfS6_iiiiiiPS4__param_7];
	shl.b32 	%r8, %r213, 3;
	shr.s32 	%r39, %r8, 5;
	div.s32 	%r9, %r39, %r211;
	@%p6 bra 	$L__BB0_6;
	shl.b32 	%r40, %r9, 2;
	mul.wide.s32 	%rd18, %r40, 128;
	add.s64 	%rd14, %rd8, %rd18;
	// begin inline asm
	prefetch.tensormap [%rd14];
	
	// end inline asm
	add.s64 	%rd15, %rd14, 128;
	// begin inline asm
	prefetch.tensormap [%rd15];
	
	// end inline asm
	add.s64 	%rd16, %rd14, 256;
	// begin inline asm
	prefetch.tensormap [%rd16];
	
	// end inline asm
	add.s64 	%rd17, %rd14, 384;
	// begin inline asm
	prefetch.tensormap [%rd17];
	
	// end inline asm
$L__BB0_6:
	mov.f32 	%f9, 0f00000000;
	// begin inline asm
	{  cvt.rn.f16.f32 %rs18, %f9;}

	// end inline asm
	and.b32  	%r218, %r8, -32;
	shl.b32 	%r43, %r8, 1;
	and.b32  	%r217, %r43, -64;
	mov.f32 	%f10, 0f3F000000;
	// begin inline asm
	{  cvt.rn.f16.f32 %rs19, %f10;}

	// end inline asm
	mov.b32 	%r12, {%rs19, %rs19};
	mov.u32 	%r44, _ZZ25tma_stride4_deform_kernelPK14CUtensorMap_stPKlS3_PK6__halfS6_iiiiiiPS4_E9smem_tile;
	add.s32 	%r214, %r44, 1024;
	shl.b32 	%r215, %r9, 2;
	mov.b32 	%r216, 1024;
	mov.u64 	%rd45, %rd1;
$L__BB0_7:
	setp.ne.s32 	%p7, %r6, 0;
	mul.wide.s32 	%rd22, %r215, 128;
	add.s64 	%rd3, %rd8, %rd22;
	mul.wide.s32 	%rd23, %r217, 2;
	add.s64 	%rd19, %rd10, %rd23;
	mul.wide.s32 	%rd24, %r218, 2;
	add.s64 	%rd21, %rd11, %rd24;
	ld.global.u32 	%r46, [%rd45+-8];
	ld.global.u32 	%r45, [%rd45];
	// begin inline asm
	cvt.rn.f16.s32 %rs20, %r45;
	// end inline asm
	// begin inline asm
	cvt.rn.f16.s32 %rs21, %r46;
	// end inline asm
	// begin inline asm
	ld.global.cg.v4.f32 {%f11,%f12,%f13,%f14}, [%rd19];
	// end inline asm
	add.s64 	%rd20, %rd19, 16;
	// begin inline asm
	ld.global.cg.v4.f32 {%f15,%f16,%f17,%f18}, [%rd20];
	// end inline asm
	// begin inline asm
	ld.global.cg.v4.f32 {%f19,%f20,%f21,%f22}, [%rd21];
	// end inline asm
	mov.b32 	%r19, {%rs20, %rs21};
	add.s32 	%r20, %r46, 1;
	add.s32 	%r21, %r45, 1;
	add.s32 	%r22, %r46, -2;
	add.s32 	%r23, %r45, -2;
	@%p7 bra 	$L__BB0_56;
	mov.b32 	%r48, %f11;
	// begin inline asm
	{fma.rn.f16x2 %r47,%r48,%r19,%r12;
}
	// end inline asm
	// begin inline asm
	{.reg .f16 low,high;
 mov.b32 {low,high}, %r47;
 mov.b16 %rs22, high;}
	// end inline asm
	// begin inline asm
	{.reg .f16 low,high;
 mov.b32 {low,high}, %r47;
 mov.b16 %rs23, low;}
	// end inline asm
	// begin inline asm
	{ .reg .pred __$temp3;
  setp.gt.f16  __$temp3, %rs22, %rs18;
  selp.u16 %rs24, 1, 0, __$temp3;}
	// end inline asm
	setp.eq.s16 	%p8, %rs24, 0;
	@%p8 bra 	$L__BB0_13;
	// begin inline asm
	{ .reg .pred __$temp3;
  setp.gt.f16  __$temp3, %rs23, %rs18;
  selp.u16 %rs27, 1, 0, __$temp3;}
	// end inline asm
	setp.eq.s16 	%p9, %rs27, 0;
	@%p9 bra 	$L__BB0_13;
	// begin inline asm
	cvt.rn.f16.s32 %rs30, %r20;
	// end inline asm
	// begin inline asm
	{ .reg .pred __$temp3;
  setp.lt.f16  __$temp3, %rs22, %rs30;
  selp.u16 %rs31, 1, 0, __$temp3;}
	// end inline asm
	setp.eq.s16 	%p10, %rs31, 0;
	@%p10 bra 	$L__BB0_13;
	// begin inline asm
	cvt.rn.f16.s32 %rs34, %r21;
	// end inline asm
	// begin inline asm
	{ .reg .pred __$temp3;
  setp.lt.f16  __$temp3, %rs23, %rs34;
  selp.u16 %rs35, 1, 0, __$temp3;}
	// end inline asm
	setp.eq.s16 	%p11, %rs35, 0;
	@%p11 bra 	$L__BB0_13;
	// begin inline asm
	cvt.rmi.s32.f16 %r55, %rs22;
	// end inline asm
	// begin inline asm
	cvt.rmi.s32.f16 %r56, %rs23;
	// end inline asm
	min.s32 	%r63, %r55, %r22;
	max.s32 	%r60, %r63, 0;
	min.s32 	%r64, %r56, %r23;
	max.s32 	%r59, %r64, 0;
	add.s32 	%r57, %r214, -1024;
	mov.u32 	%r61, _ZZ25tma_stride4_deform_kernelPK14CUtensorMap_stPKlS3_PK6__halfS6_iiiiiiPS4_E3bar;
	mov.b32 	%r58, 0;
	// begin inline asm
	cp.async.bulk.tensor.3d.shared::cluster.global.tile.mbarrier::complete_tx::bytes [%r57], [%rd3, {%r58, %r59, %r60}], [%r61];
	
	// end inline asm
	// begin inline asm
	mbarrier.expect_tx.relaxed.cta.shared::cta.b64 [%r61], 256;
	
	// end inline asm
	bra.uni 	$L__BB0_14;
$L__BB0_13:
	mov.u32 	%r65, _ZZ25tma_stride4_deform_kernelPK14CUtensorMap_stPKlS3_PK6__halfS6_iiiiiiPS4_E3bar;
	// begin inline asm
	mbarrier.expect_tx.relaxed.cta.shared::cta.b64 [%r65], 0;
	
	// end inline asm
$L__BB0_14:
	mov.b32 	%r67, %f12;
	// begin inline asm
	{fma.rn.f16x2 %r66,%r67,%r19,%r12;
}
	// end inline asm
	// begin inline asm
	{.reg .f16 low,high;
 mov.b32 {low,high}, %r66;
 mov.b16 %rs40, high;}
	// end inline asm
	// begin inline asm
	{.reg .f16 low,high;
 mov.b32 {low,high}, %r66;
 mov.b16 %rs41, low;}
	// end inline asm
	// begin inline asm
	{ .reg .pred __$temp3;
  setp.gt.f16  __$temp3, %rs40, %rs18;
  selp.u16 %rs42, 1, 0, __$temp3;}
	// end inline asm
	setp.eq.s16 	%p12, %rs42, 0;
	@%p12 bra 	$L__BB0_19;
	// begin inline asm
	{ .reg .pred __$temp3;
  setp.gt.f16  __$temp3, %rs41, %rs18;
  selp.u16 %rs45, 1, 0, __$temp3;}
	// end inline asm
	setp.eq.s16 	%p13, %rs45, 0;
	@%p13 bra 	$L__BB0_19;
	// begin inline asm
	cvt.rn.f16.s32 %rs48, %r20;
	// end inline asm
	// begin inline asm
	{ .reg .pred __$temp3;
  setp.lt.f16  __$temp3, %rs40, %rs48;
  selp.u16 %rs49, 1, 0, __$temp3;}
	// end inline asm
	setp.eq.s16 	%p14, %rs49, 0;
	@%p14 bra 	$L__BB0_19;
	// begin inline asm
	cvt.rn.f16.s32 %rs52, %r21;
	// end inline asm
	// begin inline asm
	{ .reg .pred __$temp3;
  setp.lt.f16  __$temp3, %rs41, %rs52;
  selp.u16 %rs53, 1, 0, __$temp3;}
	// end inline asm
	setp.eq.s16 	%p15, %rs53, 0;
	@%p15 bra 	$L__BB0_19;
	// begin inline asm
	cvt.rmi.s32.f16 %r74, %rs40;
	// end inline asm
	// begin inline asm
	cvt.rmi.s32.f16 %r75, %rs41;
	// end inline asm
	min.s32 	%r82, %r74, %r22;
	max.s32 	%r79, %r82, 0;
	min.s32 	%r83, %r75, %r23;
	max.s32 	%r78, %r83, 0;
	add.s32 	%r76, %r214, -768;
	mov.u32 	%r80, _ZZ25tma_stride4_deform_kernelPK14CUtensorMap_stPKlS3_PK6__halfS6_iiiiiiPS4_E3bar;
	mov.b32 	%r77, 0;
	// begin inline asm
	cp.async.bulk.tensor.3d.shared::cluster.global.tile.mbarrier::complete_tx::bytes [%r76], [%rd3, {%r77, %r78, %r79}], [%r80];
	
	// end inline asm
	// begin inline asm
	mbarrier.expect_tx.relaxed.cta.shared::cta.b64 [%r80], 256;
	
	// end inline asm
	bra.uni 	$L__BB0_20;
$L__BB0_19:
	mov.u32 	%r84, _ZZ25tma_stride4_deform_kernelPK14CUtensorMap_stPKlS3_PK6__halfS6_iiiiiiPS4_E3bar;
	// begin inline asm
	mbarrier.expect_tx.relaxed.cta.shared::cta.b64 [%r84], 0;
	
	// end inline asm
$L__BB0_20:
	mov.b32 	%r86, %f13;
	// begin inline asm
	{fma.rn.f16x2 %r85,%r86,%r19,%r12;
}
	// end inline asm
	// begin inline asm
	{.reg .f16 low,high;
 mov.b32 {low,high}, %r85;
 mov.b16 %rs58, high;}
	// end inline asm
	// begin inline asm
	{.reg .f16 low,high;
 mov.b32 {low,high}, %r85;
 mov.b16 %rs59, low;}
	// end inline asm
	// begin inline asm
	{ .reg .pred __$temp3;
  setp.gt.f16  __$temp3, %rs58, %rs18;
  selp.u16 %rs60, 1, 0, __$temp3;}
	// end inline asm
	setp.eq.s16 	%p16, %rs60, 0;
	@%p16 bra 	$L__BB0_25;
	// begin inline asm
	{ .reg .pred __$temp3;
  setp.gt.f16  __$temp3, %rs59, %rs18;
  selp.u16 %rs63, 1, 0, __$temp3;}
	// end inline asm
	setp.eq.s16 	%p17, %rs63, 0;
	@%p17 bra 	$L__BB0_25;
	// begin inline asm
	cvt.rn.f16.s32 %rs66, %r20;
	// end inline asm
	// begin inline asm
	{ .reg .pred __$temp3;
  setp.lt.f16  __$temp3, %rs58, %rs66;
  selp.u16 %rs67, 1, 0, __$temp3;}
	// end inline asm
	setp.eq.s16 	%p18, %rs67, 0;
	@%p18 bra 	$L__BB0_25;
	// begin inline asm
	cvt.rn.f16.s32 %rs70, %r21;
	// end inline asm
	// begin inline asm
	{ .reg .pred __$temp3;
  setp.lt.f16  __$temp3, %rs59, %rs70;
  selp.u16 %rs71, 1, 0, __$temp3;}
	// end inline asm
	setp.eq.s16 	%p19, %rs71, 0;
	@%p19 bra 	$L__BB0_25;
	// begin inline asm
	cvt.rmi.s32.f16 %r93, %rs58;
	// end inline asm
	// begin inline asm
	cvt.rmi.s32.f16 %r94, %rs59;
	// end inline asm
	min.s32 	%r101, %r93, %r22;
	max.s32 	%r98, %r101, 0;
	min.s32 	%r102, %r94, %r23;
	max.s32 	%r97, %r102, 0;
	add.s32 	%r95, %r214, -512;
	mov.u32 	%r99, _ZZ25tma_stride4_deform_kernelPK14CUtensorMap_stPKlS3_PK6__halfS6_iiiiiiPS4_E3bar;
	mov.b32 	%r96, 0;
	// begin inline asm
	cp.async.bulk.tensor.3d.shared::cluster.global.tile.mbarrier::complete_tx::bytes [%r95], [%rd3, {%r96, %r97, %r98}], [%r99];
	
	// end inline asm
	// begin inline asm
	mbarrier.expect_tx.relaxed.cta.shared::cta.b64 [%r99], 256;
	
	// end inline asm
	bra.uni 	$L__BB0_26;
$L__BB0_25:
	mov.u32 	%r103, _ZZ25tma_stride4_deform_kernelPK14CUtensorMap_stPKlS3_PK6__halfS6_iiiiiiPS4_E3bar;
	// begin inline asm
	mbarrier.expect_tx.relaxed.cta.shared::cta.b64 [%r103], 0;
	
	// end inline asm
$L__BB0_26:
	mov.b32 	%r105, %f14;
	// begin inline asm
	{fma.rn.f16x2 %r104,%r105,%r19,%r12;
}
	// end inline asm
	// begin inline asm
	{.reg .f16 low,high;
 mov.b32 {low,high}, %r104;
 mov.b16 %rs76, high;}
	// end inline asm
	// begin inline asm
	{.reg .f16 low,high;
 mov.b32 {low,high}, %r104;
 mov.b16 %rs77, low;}
	// end inline asm
	// begin inline asm
	{ .reg .pred __$temp3;
  setp.gt.f16  __$temp3, %rs76, %rs18;
  selp.u16 %rs78, 1, 0, __$temp3;}
	// end inline asm
	setp.eq.s16 	%p20, %rs78, 0;
	@%p20 bra 	$L__BB0_31;
	// begin inline asm
	{ .reg .pred __$temp3;
  setp.gt.f16  __$temp3, %rs77, %rs18;
  selp.u16 %rs81, 1, 0, __$temp3;}
	// end inline asm
	setp.eq.s16 	%p21, %rs81, 0;
	@%p21 bra 	$L__BB0_31;
	// begin inline asm
	cvt.rn.f16.s32 %rs84, %r20;
	// end inline asm
	// begin inline asm
	{ .reg .pred __$temp3;
  setp.lt.f16  __$temp3, %rs76, %rs84;
  selp.u16 %rs85, 1, 0, __$temp3;}
	// end inline asm
	setp.eq.s16 	%p22, %rs85, 0;
	@%p22 bra 	$L__BB0_31;
	// begin inline asm
	cvt.rn.f16.s32 %rs88, %r21;
	// end inline asm
	// begin inline asm
	{ .reg .pred __$temp3;
  setp.lt.f16  __$temp3, %rs77, %rs88;
  selp.u16 %rs89, 1, 0, __$temp3;}
	// end inline asm
	setp.eq.s16 	%p23, %rs89, 0;
	@%p23 bra 	$L__BB0_31;
	// begin inline asm
	cvt.rmi.s32.f16 %r112, %rs76;
	// end inline asm
	// begin inline asm
	cvt.rmi.s32.f16 %r113, %rs77;
	// end inline asm
	min.s32 	%r120, %r112, %r22;
	max.s32 	%r117, %r120, 0;
	min.s32 	%r121, %r113, %r23;
	max.s32 	%r116, %r121, 0;
	add.s32 	%r114, %r214, -256;
	mov.u32 	%r118, _ZZ25tma_stride4_deform_kernelPK14CUtensorMap_stPKlS3_PK6__halfS6_iiiiiiPS4_E3bar;
	mov.b32 	%r115, 0;
	// begin inline asm
	cp.async.bulk.tensor.3d.shared::cluster.global.tile.mbarrier::complete_tx::bytes [%r114], [%rd3, {%r115, %r116, %r117}], [%r118];
	
	// end inline asm
	// begin inline asm
	mbarrier.expect_tx.relaxed.cta.shared::cta.b64 [%r118], 256;
	
	// end inline asm
	bra.uni 	$L__BB0_32;
$L__BB0_31:
	mov.u32 	%r122, _ZZ25tma_stride4_deform_kernelPK14CUtensorMap_stPKlS3_PK6__halfS6_iiiiiiPS4_E3bar;
	// begin inline asm
	mbarrier.expect_tx.relaxed.cta.shared::cta.b64 [%r122], 0;
	
	// end inline asm
$L__BB0_32:
	mov.b32 	%r124, %f15;
	// begin inline asm
	{fma.rn.f16x2 %r123,%r124,%r19,%r12;
}
	// end inline asm
	// begin inline asm
	{.reg .f16 low,high;
 mov.b32 {low,high}, %r123;
 mov.b16 %rs94, high;}
	// end inline asm
	// begin inline asm
	{.reg .f16 low,high;
 mov.b32 {low,high}, %r123;
 mov.b16 %rs95, low;}
	// end inline asm
	// begin inline asm
	{ .reg .pred __$temp3;
  setp.gt.f16  __$temp3, %rs94, %rs18;
  selp.u16 %rs96, 1, 0, __$temp3;}
	// end inline asm
	setp.eq.s16 	%p24, %rs96, 0;
	@%p24 bra 	$L__BB0_37;
	// begin inline asm
	{ .reg .pred __$temp3;
  setp.gt.f16  __$temp3, %rs95, %rs18;
  selp.u16 %rs99, 1, 0, __$temp3;}
	// end inline asm
	setp.eq.s16 	%p25, %rs99, 0;
	@%p25 bra 	$L__BB0_37;
	// begin inline asm
	cvt.rn.f16.s32 %rs102, %r20;
	// end inline asm
	// begin inline asm
	{ .reg .pred __$temp3;
  setp.lt.f16  __$temp3, %rs94, %rs102;
  selp.u16 %rs103, 1, 0, __$temp3;}
	// end inline asm
	setp.eq.s16 	%p26, %rs103, 0;
	@%p26 bra 	$L__BB0_37;
	// begin inline asm
	cvt.rn.f16.s32 %rs106, %r21;
	// end inline asm
	// begin inline asm
	{ .reg .pred __$temp3;
  setp.lt.f16  __$temp3, %rs95, %rs106;
  selp.u16 %rs107, 1, 0, __$temp3;}
	// end inline asm
	setp.eq.s16 	%p27, %rs107, 0;
	@%p27 bra 	$L__BB0_37;
	// begin inline asm
	cvt.rmi.s32.f16 %r131, %rs94;
	// end inline asm
	// begin inline asm
	cvt.rmi.s32.f16 %r132, %rs95;
	// end inline asm
	min.s32 	%r139, %r131, %r22;
	max.s32 	%r136, %r139, 0;
	min.s32 	%r140, %r132, %r23;
	max.s32 	%r135, %r140, 0;
	mov.u32 	%r137, _ZZ25tma_stride4_deform_kernelPK14CUtensorMap_stPKlS3_PK6__halfS6_iiiiiiPS4_E3bar;
	mov.b32 	%r134, 0;
	// begin inline asm
	cp.async.bulk.tensor.3d.shared::cluster.global.tile.mbarrier::complete_tx::bytes [%r214], [%rd3, {%r134, %r135, %r136}], [%r137];
	
	// end inline asm
	// begin inline asm
	mbarrier.expect_tx.relaxed.cta.shared::cta.b64 [%r137], 256;
	
	// end inline asm
	bra.uni 	$L__BB0_38;
$L__BB0_37:
	mov.u32 	%r141, _ZZ25tma_stride4_deform_kernelPK14CUtensorMap_stPKlS3_PK6__halfS6_iiiiiiPS4_E3bar;
	// begin inline asm
	mbarrier.expect_tx.relaxed.cta.shared::cta.b64 [%r141], 0;
	
	// end inline asm
$L__BB0_38:
	mov.b32 	%r143, %f16;
	// begin inline asm
	{fma.rn.f16x2 %r142,%r143,%r19,%r12;
}
	// end inline asm
	// begin inline asm
	{.reg .f16 low,high;
 mov.b32 {low,high}, %r142;
 mov.b16 %rs112, high;}
	// end inline asm
	// begin inline asm
	{.reg .f16 low,high;
 mov.b32 {low,high}, %r142;
 mov.b16 %rs113, low;}
	// end inline asm
	// begin inline asm
	{ .reg .pred __$temp3;
  setp.gt.f16  __$temp3, %rs112, %rs18;
  selp.u16 %rs114, 1, 0, __$temp3;}
	// end inline asm
	setp.eq.s16 	%p28, %rs114, 0;
	@%p28 bra 	$L__BB0_43;
	// begin inline asm
	{ .reg .pred __$temp3;
  setp.gt.f16  __$temp3, %rs113, %rs18;
  selp.u16 %rs117, 1, 0, __$temp3;}
	// end inline asm
	setp.eq.s16 	%p29, %rs117, 0;
	@%p29 bra 	$L__BB0_43;
	// begin inline asm
	cvt.rn.f16.s32 %rs120, %r20;
	// end inline asm
	// begin inline asm
	{ .reg .pred __$temp3;
  setp.lt.f16  __$temp3, %rs112, %rs120;
  selp.u16 %rs121, 1, 0, __$temp3;}
	// end inline asm
	setp.eq.s16 	%p30, %rs121, 0;
	@%p30 bra 	$L__BB0_43;
	// begin inline asm
	cvt.rn.f16.s32 %rs124, %r21;
	// end inline asm
	// begin inline asm
	{ .reg .pred __$temp3;
  setp.lt.f16  __$temp3, %rs113, %rs124;
  selp.u16 %rs125, 1, 0, __$temp3;}
	// end inline asm
	setp.eq.s16 	%p31, %rs125, 0;
	@%p31 bra 	$L__BB0_43;
	// begin inline asm
	cvt.rmi.s32.f16 %r150, %rs112;
	// end inline asm
	// begin inline asm
	cvt.rmi.s32.f16 %r151, %rs113;
	// end inline asm
	min.s32 	%r158, %r150, %r22;
	max.s32 	%r155, %r158, 0;
	min.s32 	%r159, %r151, %r23;
	max.s32 	%r154, %r159, 0;
	add.s32 	%r152, %r214, 256;
	mov.u32 	%r156, _ZZ25tma_stride4_deform_kernelPK14CUtensorMap_stPKlS3_PK6__halfS6_iiiiiiPS4_E3bar;
	mov.b32 	%r153, 0;
	// begin inline asm
	cp.async.bulk.tensor.3d.shared::cluster.global.tile.mbarrier::complete_tx::bytes [%r152], [%rd3, {%r153, %r154, %r155}], [%r156];
	
	// end inline asm
	// begin inline asm
	mbarrier.expect_tx.relaxed.cta.shared::cta.b64 [%r156], 256;
	
	// end inline asm
	bra.uni 	$L__BB0_44;
$L__BB0_43:
	mov.u32 	%r160, _ZZ25tma_stride4_deform_kernelPK14CUtensorMap_stPKlS3_PK6__halfS6_iiiiiiPS4_E3bar;
	// begin inline asm
	mbarrier.expect_tx.relaxed.cta.shared::cta.b64 [%r160], 0;
	
	// end inline asm
$L__BB0_44:
	mov.b32 	%r162, %f17;
	// begin inline asm
	{fma.rn.f16x2 %r161,%r162,%r19,%r12;
}
	// end inline asm
	// begin inline asm
	{.reg .f16 low,high;
 mov.b32 {low,high}, %r161;
 mov.b16 %rs130, high;}
	// end inline asm
	// begin inline asm
	{.reg .f16 low,high;
 mov.b32 {low,high}, %r161;
 mov.b16 %rs131, low;}
	// end inline asm
	// begin inline asm
	{ .reg .pred __$temp3;
  setp.gt.f16  __$temp3, %rs130, %rs18;
  selp.u16 %rs132, 1, 0, __$temp3;}
	// end inline asm
	setp.eq.s16 	%p32, %rs132, 0;
	@%p32 bra 	$L__BB0_49;
	// begin inline asm
	{ .reg .pred __$temp3;
  setp.gt.f16  __$temp3, %rs131, %rs18;
  selp.u16 %rs135, 1, 0, __$temp3;}
	// end inline asm
	setp.eq.s16 	%p33, %rs135, 0;
	@%p33 bra 	$L__BB0_49;
	// begin inline asm
	cvt.rn.f16.s32 %rs138, %r20;
	// end inline asm
	// begin inline asm
	{ .reg .pred __$temp3;
  setp.lt.f16  __$temp3, %rs130, %rs138;
  selp.u16 %rs139, 1, 0, __$temp3;}
	// end inline asm
	setp.eq.s16 	%p34, %rs139, 0;
	@%p34 bra 	$L__BB0_49;
	// begin inline asm
	cvt.rn.f16.s32 %rs142, %r21;
	// end inline asm
	// begin inline asm
	{ .reg .pred __$temp3;
  setp.lt.f16  __$temp3, %rs131, %rs142;
  selp.u16 %rs143, 1, 0, __$temp3;}
	// end inline asm
	setp.eq.s16 	%p35, %rs143, 0;
	@%p35 bra 	$L__BB0_49;
	// begin inline asm
	cvt.rmi.s32.f16 %r169, %rs130;
	// end inline asm
	// begin inline asm
	cvt.rmi.s32.f16 %r170, %rs131;
	// end inline asm
	min.s32 	%r177, %r169, %r22;
	max.s32 	%r174, %r177, 0;
	min.s32 	%r178, %r170, %r23;
	max.s32 	%r173, %r178, 0;
	add.s32 	%r171, %r214, 512;
	mov.u32 	%r175, _ZZ25tma_stride4_deform_kernelPK14CUtensorMap_stPKlS3_PK6__halfS6_iiiiiiPS4_E3bar;
	mov.b32 	%r172, 0;
	// begin inline asm
	cp.async.bulk.tensor.3d.shared::cluster.global.tile.mbarrier::complete_tx::bytes [%r171], [%rd3, {%r172, %r173, %r174}], [%r175];
	
	// end inline asm
	// begin inline asm
	mbarrier.expect_tx.relaxed.cta.shared::cta.b64 [%r175], 256;
	
	// end inline asm
	bra.uni 	$L__BB0_50;
$L__BB0_49:
	mov.u32 	%r179, _ZZ25tma_stride4_deform_kernelPK14CUtensorMap_stPKlS3_PK6__halfS6_iiiiiiPS4_E3bar;
	// begin inline asm
	mbarrier.expect_tx.relaxed.cta.shared::cta.b64 [%r179], 0;
	
	// end inline asm
$L__BB0_50:
	mov.b32 	%r181, %f18;
	// begin inline asm
	{fma.rn.f16x2 %r180,%r181,%r19,%r12;
}
	// end inline asm
	// begin inline asm
	{.reg .f16 low,high;
 mov.b32 {low,high}, %r180;
 mov.b16 %rs148, high;}
	// end inline asm
	// begin inline asm
	{.reg .f16 low,high;
 mov.b32 {low,high}, %r180;
 mov.b16 %rs149, low;}
	// end inline asm
	// begin inline asm
	{ .reg .pred __$temp3;
  setp.gt.f16  __$temp3, %rs148, %rs18;
  selp.u16 %rs150, 1, 0, __$temp3;}
	// end inline asm
	setp.eq.s16 	%p36, %rs150, 0;
	@%p36 bra 	$L__BB0_55;
	// begin inline asm
	{ .reg .pred __$temp3;
  setp.gt.f16  __$temp3, %rs149, %rs18;
  selp.u16 %rs153, 1, 0, __$temp3;}
	// end inline asm
	setp.eq.s16 	%p37, %rs153, 0;
	@%p37 bra 	$L__BB0_55;
	// begin inline asm
	cvt.rn.f16.s32 %rs156, %r20;
	// end inline asm
	// begin inline asm
	{ .reg .pred __$temp3;
  setp.lt.f16  __$temp3, %rs148, %rs156;
  selp.u16 %rs157, 1, 0, __$temp3;}
	// end inline asm
	setp.eq.s16 	%p38, %rs157, 0;
	@%p38 bra 	$L__BB0_55;
	// begin inline asm
	cvt.rn.f16.s32 %rs160, %r21;
	// end inline asm
	// begin inline asm
	{ .reg .pred __$temp3;
  setp.lt.f16  __$temp3, %rs149, %rs160;
  selp.u16 %rs161, 1, 0, __$temp3;}
	// end inline asm
	setp.eq.s16 	%p39, %rs161, 0;
	@%p39 bra 	$L__BB0_55;
	// begin inline asm
	cvt.rmi.s32.f16 %r188, %rs148;
	// end inline asm
	// begin inline asm
	cvt.rmi.s32.f16 %r189, %rs149;
	// end inline asm
	min.s32 	%r196, %r188, %r22;
	max.s32 	%r193, %r196, 0;
	min.s32 	%r197, %r189, %r23;
	max.s32 	%r192, %r197, 0;
	add.s32 	%r190, %r214, 768;
	mov.u32 	%r194, _ZZ25tma_stride4_deform_kernelPK14CUtensorMap_stPKlS3_PK6__halfS6_iiiiiiPS4_E3bar;
	mov.b32 	%r191, 0;
	// begin inline asm
	cp.async.bulk.tensor.3d.shared::cluster.global.tile.mbarrier::complete_tx::bytes [%r190], [%rd3, {%r191, %r192, %r193}], [%r194];
	
	// end inline asm
	// begin inline asm
	mbarrier.expect_tx.relaxed.cta.shared::cta.b64 [%r194], 256;
	
	// end inline asm
	bra.uni 	$L__BB0_56;
$L__BB0_55:
	mov.u32 	%r198, _ZZ25tma_stride4_deform_kernelPK14CUtensorMap_stPKlS3_PK6__halfS6_iiiiiiPS4_E3bar;
	// begin inline asm
	mbarrier.expect_tx.relaxed.cta.shared::cta.b64 [%r198], 0;
	
	// end inline asm
$L__BB0_56:
	add.s32 	%r216, %r216, 2048;
	add.s32 	%r215, %r215, 1;
	add.s64 	%rd45, %rd45, 16;
	add.s32 	%r214, %r214, 2048;
	add.s32 	%r217, %r217, 16;
	add.s32 	%r218, %r218, 8;
	setp.ne.s32 	%p40, %r216, 9216;
	@%p40 bra 	$L__BB0_7;
	mov.u32 	%r199, _ZZ25tma_stride4_deform_kernelPK14CUtensorMap_stPKlS3_PK6__halfS6_iiiiiiPS4_E3bar;
	mov.b32 	%r200, 1;
	// begin inline asm
	mbarrier.arrive.shared::cta.b64                             %rd33,  [%r199], %r200;    // 2. 
	// end inline asm
	mov.b32 	%r219, 0;
	// begin inline asm
	mov.u64 %rd34, %globaltimer;
	// end inline asm
$L__BB0_58:
	// begin inline asm
	{
	.reg .pred p;
	mbarrier.try_wait.shared.b64 p, [%r199], %rd33;
	selp.b32 %r202, 1, 0, p;
	}
	// end inline asm
	setp.ne.s32 	%p41, %r202, 0;
	@%p41 bra 	$L__BB0_65;
	setp.gt.s32 	%p43, %r219, 15;
	@%p43 bra 	$L__BB0_61;
	add.s32 	%r219, %r219, 1;
	bra.uni 	$L__BB0_58;
$L__BB0_61:
	// begin inline asm
	mov.u64 %rd39, %globaltimer;
	// end inline asm
	sub.s64 	%rd7, %rd39, %rd34;
	setp.lt.s64 	%p44, %rd7, 4000000;
	@%p44 bra 	$L__BB0_63;
	mov.b32 	%r209, 1000000;
	// begin inline asm
	nanosleep.u32 %r209;
	// end inline asm
	bra.uni 	$L__BB0_58;
$L__BB0_63:
	setp.lt.s64 	%p45, %rd7, 40000;
	@%p45 bra 	$L__BB0_58;
	shr.s64 	%rd40, %rd7, 63;
	shr.u64 	%rd41, %rd40, 62;
	add.s64 	%rd42, %rd7, %rd41;
	shr.u64 	%rd43, %rd42, 2;
	cvt.u32.u64 	%r210, %rd43;
	// begin inline asm
	nanosleep.u32 %r210;
	// end inline asm
	bra.uni 	$L__BB0_58;
$L__BB0_65:
	ld.param.u64 	%rd44, [_Z25tma_stride4_deform_kernelPK14CUtensorMap_stPKlS3_PK6__halfS6_iiiiiiPS4__param_11];
	ld.param.u32 	%r212, [_Z25tma_stride4_deform_kernelPK14CUtensorMap_stPKlS3_PK6__halfS6_iiiiiiPS4__param_9];
	add.s32 	%r204, %r212, -1;
	and.b32  	%r205, %r8, %r204;
	shl.b32 	%r206, %r205, 1;
	mov.u32 	%r207, _ZZ25tma_stride4_deform_kernelPK14CUtensorMap_stPKlS3_PK6__halfS6_iiiiiiPS4_E9smem_tile;
	add.s32 	%r208, %r207, %r206;
	ld.shared.u16 	%rs166, [%r208];
	cvta.to.global.u64 	%rd36, %rd44;
	mul.wide.s32 	%rd37, %r8, 2;
	add.s64 	%rd38, %rd36, %rd37;
	st.global.u16 	[%rd38], %rs166;
	st.global.u16 	[%rd38+2], %rs166;
	st.global.u16 	[%rd38+4], %rs166;
	st.global.u16 	[%rd38+6], %rs166;
	st.global.u16 	[%rd38+8], %rs166;
	st.global.u16 	[%rd38+10], %rs166;
	st.global.u16 	[%rd38+12], %rs166;
	st.global.u16 	[%rd38+14], %rs166;
	add.s32 	%r213, %r213, %r5;
	setp.lt.s32 	%p42, %r213, %r35;
	@%p42 bra 	$L__BB0_4;
$L__BB0_66:
	ret;

}


// ===== COMPILED SASS (sm_100) =====

	.target	sm_100

	.elftype	@"ET_EXEC"


//--------------------- .note.nv.tkinfo           --------------------------
	.section	.note.nv.tkinfo,"",@"SHT_NOTE"
	.sectionflags	@"SHF_NOTE_NV_TKINFO"
	.tkinfo
        /*0018*/ 	.word	0x00000002
        /*0030*/ 	.string	""
        /*0030*/ 	.string	"ptxas"
        /*0030*/ 	.string	"Cuda compilation tools, release 13.0, V13.0.88"
        /*0030*/ 	.string	"Build cuda_13.0.r13.0/compiler.36424714_0"
        /*0030*/ 	.string	"-arch sm_100 -m 64 "



//--------------------- .note.nv.cuinfo           --------------------------
	.section	.note.nv.cuinfo,"",@"SHT_NOTE"
	.sectionflags	@"SHF_NOTE_NV_CUINFO"
        /*0018*/ 	.short	0x0002
        /*001a*/ 	.short	0x0064
        /*001c*/ 	.short	0x0082
	.zero		2


//--------------------- .nv.info                  --------------------------
	.section	.nv.info,"",@"SHT_CUDA_INFO"
	.align	4


	//----- nvinfo : EIATTR_REGCOUNT
	.align		4
        /*0000*/ 	.byte	0x04, 0x2f
        /*0002*/ 	.short	(.L_2 - .L_1)
	.align		4
.L_1:
        /*0004*/ 	.word	index@(_Z25tma_stride4_deform_kernelPK14CUtensorMap_stPKlS3_PK6__halfS6_iiiiiiPS4_)
        /*0008*/ 	.word	0x00000020


	//----- nvinfo : EIATTR_FRAME_SIZE
	.align		4
.L_2:
        /*000c*/ 	.byte	0x04, 0x11
        /*000e*/ 	.short	(.L_4 - .L_3)
	.align		4
.L_3:
        /*0010*/ 	.word	index@(_Z25tma_stride4_deform_kernelPK14CUtensorMap_stPKlS3_PK6__halfS6_iiiiiiPS4_)
        /*0014*/ 	.word	0x00000000


	//----- nvinfo : EIATTR_MIN_STACK_SIZE
	.align		4
.L_4:
        /*0018*/ 	.byte	0x04, 0x12
        /*001a*/ 	.short	(.L_6 - .L_5)
	.align		4
.L_5:
        /*001c*/ 	.word	index@(_Z25tma_stride4_deform_kernelPK14CUtensorMap_stPKlS3_PK6__halfS6_iiiiiiPS4_)
        /*0020*/ 	.word	0x00000000
.L_6:


//--------------------- .nv.compat                --------------------------
	.section	.nv.compat,"",@"SHT_CUDA_COMPAT_INFO"
	.align	4
        /*0000*/ 	.byte	0x02, 0x09, 0x00, 0x00, 0x02, 0x02, 0x02, 0x00, 0x02, 0x05, 0x05, 0x00, 0x03, 0x07, 0x01, 0x01
        /*0010*/ 	.byte	0x02, 0x03, 0x01, 0x00, 0x02, 0x06, 0x01, 0x00, 0x04, 0x0b, 0x08, 0x00, 0x09, 0x00, 0x00, 0x00
        /*0020*/ 	.byte	0x00, 0x00, 0x00, 0x00


//--------------------- .nv.info._Z25tma_stride4_deform_kernelPK14CUtensorMap_stPKlS3_PK6__halfS6_iiiiiiPS4_ --------------------------
	.section	.nv.info._Z25tma_stride4_deform_kernelPK14CUtensorMap_stPKlS3_PK6__halfS6_iiiiiiPS4_,"",@"SHT_CUDA_INFO"
	.sectionflags	@""
	.align	4


	//----- nvinfo : EIATTR_CUDA_API_VERSION
	.align		4
        /*0000*/ 	.byte	0x04, 0x37
        /*0002*/ 	.short	(.L_8 - .L_7)
.L_7:
        /*0004*/ 	.word	0x00000082


	//----- nvinfo : EIATTR_KPARAM_INFO
	.align		4
.L_8:
        /*0008*/ 	.byte	0x04, 0x17
        /*000a*/ 	.short	(.L_10 - .L_9)
.L_9:
        /*000c*/ 	.word	0x00000000
        /*0010*/ 	.short	0x000b
        /*0012*/ 	.short	0x0040
        /*0014*/ 	.byte	0x00, 0xf5, 0x21, 0x00


	//----- nvinfo : EIATTR_KPARAM_INFO
	.align		4
.L_10:
        /*0018*/ 	.byte	0x04, 0x17
        /*001a*/ 	.short	(.L_12 - .L_11)
.L_11:
        /*001c*/ 	.word	0x00000000
        /*0020*/ 	.short	0x000a
        /*0022*/ 	.short	0x003c
        /*0024*/ 	.byte	0x00, 0xf0, 0x11, 0x00


	//----- nvinfo : EIATTR_KPARAM_INFO
	.align		4
.L_12:
        /*0028*/ 	.byte	0x04, 0x17
        /*002a*/ 	.short	(.L_14 - .L_13)
.L_13:
        /*002c*/ 	.word	0x00000000
        /*0030*/ 	.short	0x0009
        /*0032*/ 	.short	0x0038
        /*0034*/ 	.byte	0x00, 0xf0, 0x11, 0x00


	//----- nvinfo : EIATTR_KPARAM_INFO
	.align		4
.L_14:
        /*0038*/ 	.byte	0x04, 0x17
        /*003a*/ 	.short	(.L_16 - .L_15)
.L_15:
        /*003c*/ 	.word	0x00000000
        /*0040*/ 	.short	0x0008
        /*0042*/ 	.short	0x0034
        /*0044*/ 	.byte	0x00, 0xf0, 0x11, 0x00


	//----- nvinfo : EIATTR_KPARAM_INFO
	.align		4
.L_16:
        /*0048*/ 	.byte	0x04, 0x17
        /*004a*/ 	.short	(.L_18 - .L_17)
.L_17:
        /*004c*/ 	.word	0x00000000
        /*0050*/ 	.short	0x0007
        /*0052*/ 	.short	0x0030
        /*0054*/ 	.byte	0x00, 0xf0, 0x11, 0x00


	//----- nvinfo : EIATTR_KPARAM_INFO
	.align		4
.L_18:
        /*0058*/ 	.byte	0x04, 0x17
        /*005a*/ 	.short	(.L_20 - .L_19)
.L_19:
        /*005c*/ 	.word	0x00000000
        /*0060*/ 	.short	0x0006
        /*0062*/ 	.short	0x002c
        /*0064*/ 	.byte	0x00, 0xf0, 0x11, 0x00


	//----- nvinfo : EIATTR_KPARAM_INFO
	.align		4
.L_20:
        /*0068*/ 	.byte	0x04, 0x17
        /*006a*/ 	.short	(.L_22 - .L_21)
.L_21:
        /*006c*/ 	.word	0x00000000
        /*0070*/ 	.short	0x0005
        /*0072*/ 	.short	0x0028
        /*0074*/ 	.byte	0x00, 0xf0, 0x11, 0x00


	//----- nvinfo : EIATTR_KPARAM_INFO
	.align		4
.L_22:
        /*0078*/ 	.byte	0x04, 0x17
        /*007a*/ 	.short	(.L_24 - .L_23)
.L_23:
        /*007c*/ 	.word	0x00000000
        /*0080*/ 	.short	0x0004
        /*0082*/ 	.short	0x0020
        /*0084*/ 	.byte	0x00, 0xf5, 0x21, 0x00


	//----- nvinfo : EIATTR_KPARAM_INFO
	.align		4
.L_24:
        /*0088*/ 	.byte	0x04, 0x17
        /*008a*/ 	.short	(.L_26 - .L_25)
.L_25:
        /*008c*/ 	.word	0x00000000
        /*0090*/ 	.short	0x0003
        /*0092*/ 	.short	0x0018
        /*0094*/ 	.byte	0x00, 0xf5, 0x21, 0x00


	//----- nvinfo : EIATTR_KPARAM_INFO
	.align		4
.L_26:
        /*0098*/ 	.byte	0x04, 0x17
        /*009a*/ 	.short	(.L_28 - .L_27)
.L_27:
        /*009c*/ 	.word	0x00000000
        /*00a0*/ 	.short	0x0002
        /*00a2*/ 	.short	0x0010
        /*00a4*/ 	.byte	0x00, 0xf5, 0x21, 0x00


	//----- nvinfo : EIATTR_KPARAM_INFO
	.align		4
.L_28:
        /*00a8*/ 	.byte	0x04, 0x17
        /*00aa*/ 	.short	(.L_30 - .L_29)
.L_29:
        /*00ac*/ 	.word	0x00000000
        /*00b0*/ 	.short	0x0001
        /*00b2*/ 	.short	0x0008
        /*00b4*/ 	.byte	0x00, 0xf5, 0x21, 0x00


	//----- nvinfo : EIATTR_KPARAM_INFO
	.align		4
.L_30:
        /*00b8*/ 	.byte	0x04, 0x17
        /*00ba*/ 	.short	(.L_32 - .L_31)
.L_31:
        /*00bc*/ 	.word	0x00000000
        /*00c0*/ 	.short	0x0000
        /*00c2*/ 	.short	0x0000
        /*00c4*/ 	.byte	0x00, 0xf5, 0x21, 0x00


	//----- nvinfo : EIATTR_SPARSE_MMA_MASK
	.align		4
.L_32:
        /*00c8*/ 	.byte	0x03, 0x50
        /*00ca*/ 	.short	0x0000


	//----- nvinfo : EIATTR_MAXREG_COUNT
	.align		4
        /*00cc*/ 	.byte	0x03, 0x1b
        /*00ce*/ 	.short	0x00ff


	//----- nvinfo : EIATTR_NUM_BARRIERS
	.align		4
        /*00d0*/ 	.byte	0x02, 0x4c
        /*00d2*/ 	.byte	0x01
	.zero		1


	//----- nvinfo : EIATTR_MERCURY_ISA_VERSION
	.align		4
        /*00d4*/ 	.byte	0x03, 0x5f
        /*00d6*/ 	.short	0x0101


	//----- nvinfo : EIATTR_INT_WARP_WIDE_INSTR_OFFSETS
	.align		4
        /*00d8*/ 	.byte	0x04, 0x31
        /*00da*/ 	.short	(.L_34 - .L_33)


	//   ....[0]....
.L_33:
        /*00dc*/ 	.word	0x000013e0


	//   ....[1]....
        /*00e0*/ 	.word	0x000013f0


	//----- nvinfo : EIATTR_VRC_CTA_INIT_COUNT
	.align		4
.L_34:
        /*00e4*/ 	.byte	0x02, 0x4a
	.zero		1
	.zero		1


	//----- nvinfo : EIATTR_MBARRIER_INSTR_OFFSETS
	.align		4
        /*00e8*/ 	.byte	0x04, 0x39
        /*00ea*/ 	.short	(.L_36 - .L_35)


	//   ....[0]....
.L_35:
        /*00ec*/ 	.word	0x00000100
        /*00f0*/ 	.word	0x000000ff
        /*00f4*/ 	.word	0x00000000
        /*00f8*/ 	.short	0x0100
        /*00fa*/ 	.byte	0x06
	.zero		1


	//   ....[1]....
        /*00fc*/ 	.word	0x00000b20
        /*0100*/ 	.word	0x00000014
        /*0104*/ 	.word	0x00000000
        /*0108*/ 	.short	0x010b
        /*010a*/ 	.byte	0xff
	.zero		1


	//   ....[2]....
        /*010c*/ 	.word	0x00000ba0
        /*0110*/ 	.word	0x00000014
        /*0114*/ 	.word	0x00000000
        /*0118*/ 	.short	0x010b
        /*011a*/ 	.byte	0xff
	.zero		1


	//   ....[3]....
        /*011c*/ 	.word	0x00000dd0
        /*0120*/ 	.word	0x00000014
        /*0124*/ 	.word	0x00000000
        /*0128*/ 	.short	0x010b
        /*012a*/ 	.byte	0xff
	.zero		1


	//   ....[4]....
        /*012c*/ 	.word	0x00000e00
        /*0130*/ 	.word	0x00000014
        /*0134*/ 	.word	0x00000000
        /*0138*/ 	.short	0x010b
        /*013a*/ 	.byte	0xff
	.zero		1


	//   ....[5]....
        /*013c*/ 	.word	0x00001030
        /*0140*/ 	.word	0x00000014
        /*0144*/ 	.word	0x00000000
        /*0148*/ 	.short	0x010b
        /*014a*/ 	.byte	0xff
	.zero		1


	//   ....[6]....
        /*014c*/ 	.word	0x00001060
        /*0150*/ 	.word	0x00000014
        /*0154*/ 	.word	0x00000000
        /*0158*/ 	.short	0x010b
        /*015a*/ 	.byte	0xff
	.zero		1


	//   ....[7]....
        /*015c*/ 	.word	0x00001290
        /*0160*/ 	.word	0x00000014
        /*0164*/ 	.word	0x00000000
        /*0168*/ 	.short	0x010b
        /*016a*/ 	.byte	0xff
	.zero		1


	//   ....[8]....
        /*016c*/ 	.word	0x000012c0
        /*0170*/ 	.word	0x00000014
        /*0174*/ 	.word	0x00000000
        /*0178*/ 	.short	0x010b
        /*017a*/ 	.byte	0xff
	.zero		1


	//   ....[9]....
        /*017c*/ 	.word	0x000014f0
        /*0180*/ 	.word	0x00000014
        /*0184*/ 	.word	0x00000000
        /*0188*/ 	.short	0x010b
        /*018a*/ 	.byte	0xff
	.zero		1


	//   ....[10]....
        /*018c*/ 	.word	0x00001530
        /*0190*/ 	.word	0x00000014
        /*0194*/ 	.word	0x00000000
        /*0198*/ 	.short	0x010b
        /*019a*/ 	.byte	0xff
	.zero		1


	//   ....[11]....
        /*019c*/ 	.word	0x00001760
        /*01a0*/ 	.word	0x00000014
        /*01a4*/ 	.word	0x00000000
        /*01a8*/ 	.short	0x010b
        /*01aa*/ 	.byte	0xff
	.zero		1


	//   ....[12]....
        /*01ac*/ 	.word	0x00001790
        /*01b0*/ 	.word	0x00000014
        /*01b4*/ 	.word	0x00000000
        /*01b8*/ 	.short	0x010b
        /*01ba*/ 	.byte	0xff
	.zero		1


	//   ....[13]....
        /*01bc*/ 	.word	0x000019c0
        /*01c0*/ 	.word	0x00000014
        /*01c4*/ 	.word	0x00000000
        /*01c8*/ 	.short	0x010b
        /*01ca*/ 	.byte	0xff
	.zero		1


	//   ....[14]....
        /*01cc*/ 	.word	0x000019f0
        /*01d0*/ 	.word	0x00000014
        /*01d4*/ 	.word	0x00000000
        /*01d8*/ 	.short	0x010b
        /*01da*/ 	.byte	0xff
	.zero		1


	//   ....[15]....
        /*01dc*/ 	.word	0x00001c10
        /*01e0*/ 	.word	0x00000014
        /*01e4*/ 	.word	0x00000000
        /*01e8*/ 	.short	0x010b
        /*01ea*/ 	.byte	0xff
	.zero		1


	//   ....[16]....
        /*01ec*/ 	.word	0x00001c40
        /*01f0*/ 	.word	0x00000014
        /*01f4*/ 	.word	0x00000000
        /*01f8*/ 	.short	0x010b
        /*01fa*/ 	.byte	0xff
	.zero		1


	//   ....[17]....
        /*01fc*/ 	.word	0x00001d00
        /*0200*/ 	.word	0x0000000b
        /*0204*/ 	.word	0x00000000
        /*0208*/ 	.short	0x0101
        /*020a*/ 	.byte	0xff
	.zero		1


	//   ....[18]....
        /*020c*/ 	.word	0x00001d20
        /*0210*/ 	.word	0x0000000b
        /*0214*/ 	.word	0x00000000
        /*0218*/ 	.short	0x0109
        /*021a*/ 	.byte	0xff
	.zero		1


	//   ....[19]....
        /*021c*/ 	.word	0x00001ea0
        /*0220*/ 	.word	0x0000000b
        /*0224*/ 	.word	0x00000000
        /*0228*/ 	.short	0x0109
        /*022a*/ 	.byte	0xff
	.zero		1


	//----- nvinfo : EIATTR_NUM_MBARRIERS
	.align		4
.L_36:
        /*022c*/ 	.byte	0x03, 0x38
        /*022e*/ 	.short	0x0001


	//----- nvinfo : EIATTR_EXIT_INSTR_OFFSETS
	.align		4
        /*0230*/ 	.byte	0x04, 0x1c
        /*0232*/ 	.short	(.L_38 - .L_37)


	//   ....[0]....
.L_37:
        /*0234*/ 	.word	0x00000180


	//   ....[1]....
        /*0238*/ 	.word	0x00002010


	//----- nvinfo : EIATTR_CRS_STACK_SIZE
	.align		4
.L_38:
        /*023c*/ 	.byte	0x04, 0x1e
        /*023e*/ 	.short	(.L_40 - .L_39)
.L_39:
        /*0240*/ 	.word	0x00000000


	//----- nvinfo : EIATTR_CBANK_PARAM_SIZE
	.align		4
.L_40:
        /*0244*/ 	.byte	0x03, 0x19
        /*0246*/ 	.short	0x0048


	//----- nvinfo : EIATTR_PARAM_CBANK
	.align		4
        /*0248*/ 	.byte	0x04, 0x0a
        /*024a*/ 	.short	(.L_42 - .L_41)
	.align		4
.L_41:
        /*024c*/ 	.word	index@(.nv.constant0._Z25tma_stride4_deform_kernelPK14CUtensorMap_stPKlS3_PK6__halfS6_iiiiiiPS4_)
        /*0250*/ 	.short	0x0380
        /*0252*/ 	.short	0x0048


	//----- nvinfo : EIATTR_SW_WAR
	.align		4
.L_42:
        /*0254*/ 	.byte	0x04, 0x36
        /*0256*/ 	.short	(.L_44 - .L_43)
.L_43:
        /*0258*/ 	.word	0x00000008
.L_44:


//--------------------- .nv.callgraph             --------------------------
	.section	.nv.callgraph,"",@"SHT_CUDA_CALLGRAPH"
	.align	4
	.sectionentsize	8
	.align		4
        /*0000*/ 	.word	0x00000000
	.align		4
        /*0004*/ 	.word	0xffffffff
	.align		4
        /*0008*/ 	.word	0x00000000
	.align		4
        /*000c*/ 	.word	0xfffffffe
	.align		4
        /*0010*/ 	.word	0x00000000
	.align		4
        /*0014*/ 	.word	0xfffffffd
	.align		4
        /*0018*/ 	.word	0x00000000
	.align		4
        /*001c*/ 	.word	0xfffffffc


//--------------------- .nv.constant3             --------------------------
	.section	.nv.constant3,"a",@progbits
	.align	4
.nv.constant3:
	.type		d_level_configs,@object
	.size		d_level_configs,(.L_0 - d_level_configs)
d_level_configs:
	.zero		80
.L_0:


//--------------------- .text._Z25tma_stride4_deform_kernelPK14CUtensorMap_stPKlS3_PK6__halfS6_iiiiiiPS4_ --------------------------
	.section	.text._Z25tma_stride4_deform_kernelPK14CUtensorMap_stPKlS3_PK6__halfS6_iiiiiiPS4_,"ax",@progbits
	.align	128
        .global         _Z25tma_stride4_deform_kernelPK14CUtensorMap_stPKlS3_PK6__halfS6_iiiiiiPS4_
        .type           _Z25tma_stride4_deform_kernelPK14CUtensorMap_stPKlS3_PK6__halfS6_iiiiiiPS4_,@function
        .size           _Z25tma_stride4_deform_kernelPK14CUtensorMap_stPKlS3_PK6__halfS6_iiiiiiPS4_,(.L_x_55 - _Z25tma_stride4_deform_kernelPK14CUtensorMap_stPKlS3_PK6__halfS6_iiiiiiPS4_)
        .other          _Z25tma_stride4_deform_kernelPK14CUtensorMap_stPKlS3_PK6__halfS6_iiiiiiPS4_,@"STO_CUDA_ENTRY STV_DEFAULT"
_Z25tma_stride4_deform_kernelPK14CUtensorMap_stPKlS3_PK6__halfS6_iiiiiiPS4_:
.text._Z25tma_stride4_deform_kernelPK14CUtensorMap_stPKlS3_PK6__halfS6_iiiiiiPS4_:
[----:B------:R-:W-:Y:S01]  /*0000*/  LDC R1, c[0x0][0x37c] ;  /* 0x0000df00ff017b82 */ /* 0x000fe20000000800 */
[----:B------:R-:W0:Y:S07]  /*0010*/  S2R R14, SR_TID.X ;  /* 0x00000000000e7919 */ /* 0x000e2e0000002100 */
[----:B------:R-:W1:Y:S01]  /*0020*/  LDC R3, c[0x0][0x360] ;  /* 0x0000d800ff037b82 */ /* 0x000e620000000800 */
[----:B------:R-:W-:Y:S07]  /*0030*/  BSSY.RECONVERGENT B0, `(.L_x_0) ;  /* 0x0000010000007945 */ /* 0x000fee0003800200 */
[----:B------:R-:W2:Y:S01]  /*0040*/  S2UR UR8, SR_CTAID.X ;  /* 0x00000000000879c3 */ /* 0x000ea20000002500 */
[----:B0-----:R-:W-:-:S13]  /*0050*/  ISETP.NE.AND P0, PT, R14, RZ, PT ;  /* 0x000000ff0e00720c */ /* 0x001fda0003f05270 */
[----:B--2---:R-:W-:Y:S05]  /*0060*/  @P0 BRA `(.L_x_1) ;  /* 0x0000000000300947 */ /* 0x004fea0003800000 */
[----:B------:R-:W0:Y:S01]  /*0070*/  S2UR UR7, SR_CgaCtaId ;  /* 0x00000000000779c3 */ /* 0x000e220000008800 */
[----:B------:R-:W-:Y:S02]  /*0080*/  UMOV UR4, 0x400 ;  /* 0x0000040000047882 */ /* 0x000fe40000000000 */
[----:B------:R-:W-:-:S03]  /*0090*/  UIADD3 UR6, UPT, UPT, UR4, 0x2000, URZ ;  /* 0x0000200004067890 */ /* 0x000fc6000fffe0ff */
[----:B------:R-:W-:Y:S02]  /*00a0*/  UMOV UR4, 0x100 ;  /* 0x0000010000047882 */ /* 0x000fe40000000000 */
[----:B------:R-:W-:-:S04]  /*00b0*/  UIADD3 UR4, UPT, UPT, -UR4, 0x100000, URZ ;  /* 0x0010000004047890 */ /* 0x000fc8000fffe1ff */
[----:B------:R-:W-:Y:S02]  /*00c0*/  USHF.L.U32 UR5, UR4, 0xb, URZ ;  /* 0x0000000b04057899 */ /* 0x000fe400080006ff */
[----:B------:R-:W-:Y:S02]  /*00d0*/  USHF.L.U32 UR4, UR4, 0x1, URZ ;  /* 0x0000000104047899 */ /* 0x000fe400080006ff */
[----:B0-----:R-:W-:Y:S01]  /*00e0*/  ULEA UR6, UR7, UR6, 0x18 ;  /* 0x0000000607067291 */ /* 0x001fe2000f8ec0ff */
[----:B------:R-:W0:Y:S11]  /*00f0*/  FENCE.VIEW.ASYNC.S ;  /* 0x00000000000073c6 */ /* 0x000e360000000000 */
[----:B0-----:R0:W2:Y:S02]  /*0100*/  SYNCS.EXCH.64 URZ, [UR6], UR4 ;  /* 0x0000000406ff75b2 */ /* 0x0010a40008000100 */
[----:B--2---:R2:W-:Y:S06]  /*0110*/  MEMBAR.ALL.CTA ;  /* 0x0000000000007992 */ /* 0x0045ec0000008000 */
[----:B--2---:R-:W2:Y:S02]  /*0120*/  FENCE.VIEW.ASYNC.S ;  /* 0x00000000000073c6 */ /* 0x004ea40000000000 */
.L_x_1:
[----:B0-----:R-:W-:Y:S05]  /*0130*/  BSYNC.RECONVERGENT B0 ;  /* 0x0000000000007941 */ /* 0x001fea0003800200 */
.L_x_0:
[----:B------:R-:W0:Y:S01]  /*0140*/  LDCU UR4, c[0x0][0x3bc] ;  /* 0x00007780ff0477ac */ /* 0x000e220008000800 */
[----:B-1----:R-:W-:Y:S01]  /*0150*/  IMAD R15, R3, UR8, R14 ;  /* 0x00000008030f7c24 */ /* 0x002fe2000f8e020e */
[----:B--2---:R-:W-:Y:S04]  /*0160*/  BAR.SYNC.DEFER_BLOCKING 0x0 ;  /* 0x0000000000007b1d */ /* 0x004fe80000010000 */
[----:B0-----:R-:W-:-:S13]  /*0170*/  ISETP.GE.AND P0, PT, R15, UR4, PT ;  /* 0x000000040f007c0c */ /* 0x001fda000bf06270 */
[----:B------:R-:W-:Y:S05]  /*0180*/  @P0 EXIT ;  /* 0x000000000000094d */ /* 0x000fea0003800000 */
[----:B------:R-:W0:Y:S01]  /*0190*/  LDC R0, c[0x0][0x3a8] ;  /* 0x0000ea00ff007b82 */ /* 0x000e220000000800 */
[----:B------:R-:W1:Y:S01]  /*01a0*/  LDCU.64 UR4, c[0x0][0x388] ;  /* 0x00007100ff0477ac */ /* 0x000e620008000a00 */
[----:B------:R-:W2:Y:S01]  /*01b0*/  LDCU UR6, c[0x0][0x370] ;  /* 0x00006e00ff0677ac */ /* 0x000ea20008000800 */
[----:B------:R-:W3:Y:S01]  /*01c0*/  LDCU.64 UR14, c[0x0][0x358] ;  /* 0x00006b00ff0e77ac */ /* 0x000ee20008000a00 */
[----:B-1----:R-:W-:Y:S01]  /*01d0*/  UIADD3 UR4, UP0, UPT, UR4, 0x8, URZ ;  /* 0x0000000804047890 */ /* 0x002fe2000ff1e0ff */
[----:B--2---:R-:W-:Y:S01]  /*01e0*/  IMAD R16, R3, UR6, RZ ;  /* 0x0000000603107c24 */ /* 0x004fe2000f8e02ff */
[----:B0-----:R-:W-:Y:S02]  /*01f0*/  ISETP.LE.U32.AND P2, PT, R0, UR8, PT ;  /* 0x0000000800007c0c */ /* 0x001fe4000bf43070 */
[----:B------:R-:W-:Y:S02]  /*0200*/  UIADD3.X UR5, UPT, UPT, URZ, UR5, URZ, UP0, !UPT ;  /* 0x00000005ff057290 */ /* 0x000fe400087fe4ff */
[----:B---3--:R-:W-:-:S13]  /*0210*/  ISETP.EQ.AND P2, PT, R14, RZ, !P2 ;  /* 0x000000ff0e00720c */ /* 0x008fda0005742270 */
.L_x_53:
[----:B0-----:R-:W0:Y:S01]  /*0220*/  LDC R7, c[0x0][0x3b0] ;  /* 0x0000ec00ff077b82 */ /* 0x001e220000000800 */
[----:B------:R-:W-:Y:S01]  /*0230*/  IMAD.SHL.U32 R17, R15, 0x8, RZ ;  /* 0x000000080f117824 */ /* 0x000fe200078e00ff */
[----:B------:R-:W-:Y:S04]  /*0240*/  BSSY.RECONVERGENT B0, `(.L_x_2) ;  /* 0x0000048000007945 */ /* 0x000fe80003800200 */
[----:B------:R-:W-:Y:S02]  /*0250*/  SHF.R.S32.HI R0, RZ, 0x5, R17 ;  /* 0x00000005ff007819 */ /* 0x000fe40000011411 */
[----:B0-----:R-:W-:-:S04]  /*0260*/  IABS R5, R7 ;  /* 0x0000000700057213 */ /* 0x001fc80000000000 */
[----:B------:R-:W0:Y:S08]  /*0270*/  I2F.RP R4, R5 ;  /* 0x0000000500047306 */ /* 0x000e300000209400 */
[----:B0-----:R-:W0:Y:S02]  /*0280*/  MUFU.RCP R4, R4 ;  /* 0x0000000400047308 */ /* 0x001e240000001000 */
[----:B0-----:R-:W-:Y:S01]  /*0290*/  VIADD R2, R4, 0xffffffe ;  /* 0x0ffffffe04027836 */ /* 0x001fe20000000000 */
[----:B------:R-:W-:-:S02]  /*02a0*/  IABS R4, R0 ;  /* 0x0000000000047213 */ /* 0x000fc40000000000 */
[----:B------:R-:W-:-:S03]  /*02b0*/  LOP3.LUT R0, R0, R7, RZ, 0x3c, !PT ;  /* 0x0000000700007212 */ /* 0x000fc600078e3cff */
[----:B------:R0:W1:Y:S01]  /*02c0*/  F2I.FTZ.U32.TRUNC.NTZ R3, R2 ;  /* 0x0000000200037305 */ /* 0x000062000021f000 */
[----:B------:R-:W-:Y:S01]  /*02d0*/  ISETP.GE.AND P3, PT, R0, RZ, PT ;  /* 0x000000ff0000720c */ /* 0x000fe20003f66270 */
[----:B0-----:R-:W-:Y:S02]  /*02e0*/  IMAD.MOV.U32 R2, RZ, RZ, RZ ;  /* 0x000000ffff027224 */ /* 0x001fe400078e00ff */
[----:B-1----:R-:W-:-:S04]  /*02f0*/  IMAD.MOV R6, RZ, RZ, -R3 ;  /* 0x000000ffff067224 */ /* 0x002fc800078e0a03 */
[----:B------:R-:W-:-:S04]  /*0300*/  IMAD R9, R6, R5, RZ ;  /* 0x0000000506097224 */ /* 0x000fc800078e02ff */
[----:B------:R-:W-:-:S06]  /*0310*/  IMAD.HI.U32 R3, R3, R9, R2 ;  /* 0x0000000903037227 */ /* 0x000fcc00078e0002 */
[----:B------:R-:W-:-:S04]  /*0320*/  IMAD.HI.U32 R3, R3, R4, RZ ;  /* 0x0000000403037227 */ /* 0x000fc800078e00ff */
[----:B------:R-:W-:-:S04]  /*0330*/  IMAD.MOV R2, RZ, RZ, -R3 ;  /* 0x000000ffff027224 */ /* 0x000fc800078e0a03 */
[----:B------:R-:W-:-:S05]  /*0340*/  IMAD R2, R5, R2, R4 ;  /* 0x0000000205027224 */ /* 0x000fca00078e0204 */
[----:B------:R-:W-:-:S13]  /*0350*/  ISETP.GT.U32.AND P1, PT, R5, R2, PT ;  /* 0x000000020500720c */ /* 0x000fda0003f24070 */
[----:B------:R-:W-:Y:S02]  /*0360*/  @!P1 IMAD.IADD R2, R2, 0x1, -R5 ;  /* 0x0000000102029824 */ /* 0x000fe400078e0a05 */
[----:B------:R-:W-:Y:S01]  /*0370*/  @!P1 VIADD R3, R3, 0x1 ;  /* 0x0000000103039836 */ /* 0x000fe20000000000 */
[----:B------:R-:W-:Y:S02]  /*0380*/  ISETP.NE.AND P1, PT, R7, RZ, PT ;  /* 0x000000ff0700720c */ /* 0x000fe40003f25270 */
[----:B------:R-:W-:-:S13]  /*0390*/  ISETP.GE.U32.AND P0, PT, R2, R5, PT ;  /* 0x000000050200720c */ /* 0x000fda0003f06070 */
[----:B------:R-:W-:-:S04]  /*03a0*/  @P0 VIADD R3, R3, 0x1 ;  /* 0x0000000103030836 */ /* 0x000fc80000000000 */
[----:B------:R-:W-:-:S04]  /*03b0*/  IMAD.MOV.U32 R19, RZ, RZ, R3 ;  /* 0x000000ffff137224 */ /* 0x000fc800078e0003 */
[----:B------:R-:W-:Y:S01]  /*03c0*/  @!P3 IMAD.MOV R19, RZ, RZ, -R19 ;  /* 0x000000ffff13b224 */ /* 0x000fe200078e0a13 */
[----:B------:R-:W-:Y:S01]  /*03d0*/  @!P1 LOP3.LUT R19, RZ, R7, RZ, 0x33, !PT ;  /* 0x00000007ff139212 */ /* 0x000fe200078e33ff */
[----:B--234-:R-:W-:Y:S06]  /*03e0*/  @!P2 BRA `(.L_x_3) ;  /* 0x0000000000b4a947 */ /* 0x01cfec0003800000 */
[----:B------:R-:W0:Y:S01]  /*03f0*/  LDC.64 R2, c[0x0][0x380] ;  /* 0x0000e000ff027b82 */ /* 0x000e220000000a00 */
[----:B------:R-:W-:Y:S01]  /*0400*/  IMAD.SHL.U32 R5, R19, 0x4, RZ ;  /* 0x0000000413057824 */ /* 0x000fe200078e00ff */
[----:B------:R-:W-:-:S03]  /*0410*/  PLOP3.LUT P1, PT, PT, PT, PT, 0x80, 0x8 ;  /* 0x000000000008781c */ /* 0x000fc60003f2f070 */
[----:B0-----:R-:W-:-:S10]  /*0420*/  IMAD.WIDE R2, R5, 0x80, R2 ;  /* 0x0000008005027825 */ /* 0x001fd400078e0202 */
.L_x_4:
[----:B------:R-:W-:Y:S02]  /*0430*/  PLOP3.LUT P0, PT, P0, P1, PT, 0xf2, 0x2f ;  /* 0x00000000002f781c */ /* 0x000fe40000703e72 */
[----:B------:R-:W-:-:S08]  /*0440*/  @P1 R2UR P0, UR6, R2 ;  /* 0x00000000020612ca */ /* 0x000fd00000000000 */
[----:B------:R-:W-:Y:S02]  /*0450*/  PLOP3.LUT P0, PT, P0, P1, PT, 0xf2, 0x2f ;  /* 0x00000000002f781c */ /* 0x000fe40000703e72 */
[----:B------:R-:W-:-:S08]  /*0460*/  @P1 R2UR.OR P0, UR7, R3 ;  /* 0x00000000030712ca */ /* 0x000fd00000100000 */
[----:B------:R-:W-:Y:S02]  /*0470*/  @P1 PLOP3.LUT P1, PT, P0, PT, PT, 0x80, 0x8 ;  /* 0x000000000008181c */ /* 0x000fe4000072f070 */
[----:B------:R-:W-:-:S03]  /*0480*/  PLOP3.LUT P0, PT, PT, PT, PT, 0x80, 0x8 ;  /* 0x000000000008781c */ /* 0x000fc60003f0f070 */
[----:B------:R0:W-:Y:S08]  /*0490*/  UTMACCTL.PF [UR6] ;  /* 0x00000000060079b9 */ /* 0x0001f00008040000 */
[----:B0-----:R-:W-:Y:S05]  /*04a0*/  @P1 BRA.U.ANY `(.L_x_4) ;  /* 0xfffffffd00e01947 */ /* 0x001fea000393ffff */
[----:B------:R-:W-:Y:S02]  /*04b0*/  IADD3 R4, P0, PT, R2, 0x80, RZ ;  /* 0x0000008002047810 */ /* 0x000fe40007f1e0ff */
[----:B------:R-:W-:-:S03]  /*04c0*/  PLOP3.LUT P1, PT, PT, PT, PT, 0x80, 0x8 ;  /* 0x000000000008781c */ /* 0x000fc60003f2f070 */
[----:B------:R-:W-:-:S10]  /*04d0*/  IMAD.X R5, RZ, RZ, R3, P0 ;  /* 0x000000ffff057224 */ /* 0x000fd400000e0603 */
.L_x_5:
        /* <DEDUP_REMOVED lines=11> */
.L_x_6:
        /* <DEDUP_REMOVED lines=11> */
.L_x_7:
        /* <DEDUP_REMOVED lines=8> */
.L_x_3:
[----:B------:R-:W-:Y:S05]  /*06c0*/  BSYNC.RECONVERGENT B0 ;  /* 0x0000000000007941 */ /* 0x000fea0003800200 */
.L_x_2:
[----:B------:R-:W0:Y:S01]  /*06d0*/  S2UR UR7, SR_CgaCtaId ;  /* 0x00000000000779c3 */ /* 0x000e220000008800 */
[----:B------:R-:W-:Y:S01]  /*06e0*/  UMOV UR6, 0x400 ;  /* 0x0000040000067882 */ /* 0x000fe20000000000 */
[----:B------:R-:W-:Y:S02]  /*06f0*/  IMAD.SHL.U32 R18, R15, 0x10, RZ ;  /* 0x000000100f127824 */ /* 0x000fe400078e00ff */
[----:B------:R-:W-:Y:S02]  /*0700*/  IMAD.SHL.U32 R19, R19, 0x4, RZ ;  /* 0x0000000413137824 */ /* 0x000fe400078e00ff */
[----:B------:R-:W-:Y:S01]  /*0710*/  IMAD.MOV.U32 R25, RZ, RZ, 0x400 ;  /* 0x00000400ff197424 */ /* 0x000fe200078e00ff */
[----:B------:R-:W-:Y:S01]  /*0720*/  LOP3.LUT R18, R18, 0xffffffc0, RZ, 0xc0, !PT ;  /* 0xffffffc012127812 */ /* 0x000fe200078ec0ff */
[----:B------:R-:W-:Y:S02]  /*0730*/  IMAD.U32 R2, RZ, RZ, UR4 ;  /* 0x00000004ff027e24 */ /* 0x000fe4000f8e00ff */
[----:B------:R-:W-:Y:S01]  /*0740*/  IMAD.U32 R3, RZ, RZ, UR5 ;  /* 0x00000005ff037e24 */ /* 0x000fe2000f8e00ff */
[----:B0-----:R-:W-:-:S04]  /*0750*/  ULEA UR6, UR7, UR6, 0x18 ;  /* 0x0000000607067291 */ /* 0x001fc8000f8ec0ff */
[----:B------:R-:W-:-:S06]  /*0760*/  UIADD3 UR6, UPT, UPT, UR6, 0x400, URZ ;  /* 0x0000040006067890 */ /* 0x000fcc000fffe0ff */
[----:B------:R-:W-:-:S07]  /*0770*/  IMAD.U32 R26, RZ, RZ, UR6 ;  /* 0x00000006ff1a7e24 */ /* 0x000fce000f8e00ff */
.L_x_48:
[----:B------:R-:W-:Y:S01]  /*0780*/  LOP3.LUT P0, RZ, R14, 0x3, RZ, 0xc0, !PT ;  /* 0x000000030eff7812 */ /* 0x000fe2000780c0ff */
[----:B------:R-:W-:Y:S01]  /*0790*/  VIADD R25, R25, 0x800 ;  /* 0x0000080019197836 */ /* 0x000fe20000000000 */
[----:B------:R-:W-:Y:S04]  /*07a0*/  BSSY.RECONVERGENT B0, `(.L_x_8) ;  /* 0x000014b000007945 */ /* 0x000fe80003800200 */
[----:B------:R-:W-:-:S07]  /*07b0*/  ISETP.NE.AND P1, PT, R25, 0x2400, PT ;  /* 0x000024001900780c */ /* 0x000fce0003f25270 */
[----:B01234-:R-:W-:Y:S06]  /*07c0*/  @P0 BRA `(.L_x_9) ;  /* 0x0000001400200947 */ /* 0x01ffec0003800000 */
[----:B------:R-:W0:Y:S01]  /*07d0*/  LDC.64 R28, c[0x0][0x398] ;  /* 0x0000e600ff1c7b82 */ /* 0x000e220000000a00 */
[----:B------:R-:W2:Y:S04]  /*07e0*/  LDG.E R24, desc[UR14][R2.64+-0x8] ;  /* 0xfffff80e02187981 */ /* 0x000ea8000c1e1900 */
[----:B------:R-:W3:Y:S03]  /*07f0*/  LDG.E R27, desc[UR14][R2.64] ;  /* 0x0000000e021b7981 */ /* 0x000ee6000c1e1900 */
[----:B------:R-:W1:Y:S01]  /*0800*/  LDC.64 R12, c[0x0][0x380] ;  /* 0x0000e000ff0c7b82 */ /* 0x000e620000000a00 */
[----:B0-----:R-:W-:-:S05]  /*0810*/  IMAD.WIDE R28, R18, 0x2, R28 ;  /* 0x00000002121c7825 */ /* 0x001fca00078e021c */
[----:B------:R-:W4:Y:S04]  /*0820*/  LDG.E.128.STRONG.GPU R8, desc[UR14][R28.64] ;  /* 0x0000000e1c087981 */ /* 0x000f28000c1efd00 */
[----:B------:R0:W5:Y:S01]  /*0830*/  LDG.E.128.STRONG.GPU R4, desc[UR14][R28.64+0x10] ;  /* 0x0000100e1c047981 */ /* 0x000162000c1efd00 */
[----:B------:R-:W-:Y:S04]  /*0840*/  BSSY.RECONVERGENT B1, `(.L_x_10) ;  /* 0x0000037000017945 */ /* 0x000fe80003800200 */
[----:B------:R-:W-:Y:S01]  /*0850*/  BSSY.RELIABLE B2, `(.L_x_11) ;  /* 0x000002f000027945 */ /* 0x000fe20003800100 */
[----:B-1----:R-:W-:Y:S01]  /*0860*/  IMAD.WIDE R12, R19, 0x80, R12 ;  /* 0x00000080130c7825 */ /* 0x002fe200078e020c */
[----:B--2---:R-:W-:Y:S03]  /*0870*/  I2F.F16 R21, R24 ;  /* 0x0000001800157306 */ /* 0x004fe60000200c00 */
[----:B------:R-:W-:-:S02]  /*0880*/  VIADD R23, R24, 0xfffffffe ;  /* 0xfffffffe18177836 */ /* 0x000fc40000000000 */
[----:B---3--:R-:W-:-:S03]  /*0890*/  VIADD R22, R27, 0x1 ;  /* 0x000000011b167836 */ /* 0x008fc60000000000 */
[----:B------:R-:W1:Y:S02]  /*08a0*/  I2F.F16 R0, R27 ;  /* 0x0000001b00007306 */ /* 0x000e640000200c00 */
[----:B-1----:R-:W-:-:S05]  /*08b0*/  PRMT R0, R0, 0x5410, R21 ;  /* 0x0000541000007816 */ /* 0x002fca0000000015 */
[----:B----4-:R-:W-:Y:S02]  /*08c0*/  HFMA2 R21, R8, R0, 0.5, 0.5 ;  /* 0x3800380008157431 */ /* 0x010fe40000000000 */
[----:B------:R-:W-:Y:S02]  /*08d0*/  VIADD R8, R24, 0x1 ;  /* 0x0000000118087836 */ /* 0x000fe40000000000 */
[----:B------:R-:W-:Y:S01]  /*08e0*/  VIADD R24, R27, 0xfffffffe ;  /* 0xfffffffe1b187836 */ /* 0x000fe20000000000 */
[----:B------:R-:W-:-:S05]  /*08f0*/  PRMT R20, R21, 0x5432, R21 ;  /* 0x0000543215147816 */ /* 0x000fca0000000015 */
[----:B------:R-:W-:-:S05]  /*0900*/  HSETP2.GT.AND P0, P3, R20, RZ.H0_H0, PT ;  /* 0x200000ff14007234 */ /* 0x000fca0003b04000 */
[----:B------:R-:W-:-:S13]  /*0910*/  PLOP3.LUT P0, PT, P0, P3, PT, 0x2f, 0xf2 ;  /* 0x0000000000f2781c */ /* 0x000fda0000706577 */
[----:B0-----:R-:W-:Y:S05]  /*0920*/  @P0 BRA `(.L_x_12) ;  /* 0x0000000000840947 */ /* 0x001fea0003800000 */
[----:B------:R-:W-:Y:S08]  /*0930*/  I2F.F16 R27, R8 ;  /* 0x00000008001b7306 */ /* 0x000ff00000200c00 */
[----:B------:R-:W0:Y:S02]  /*0940*/  I2F.F16 R28, R22 ;  /* 0x00000016001c7306 */ /* 0x000e240000200c00 */
[----:B0-----:R-:W-:-:S05]  /*0950*/  PRMT R27, R27, 0x5410, R28 ;  /* 0x000054101b1b7816 */ /* 0x001fca000000001c */
[----:B------:R-:W-:-:S05]  /*0960*/  HSETP2.GEU.AND P0, P3, R20, R27, PT ;  /* 0x0000001b14007234 */ /* 0x000fca0003b0e000 */
[----:B------:R-:W-:-:S13]  /*0970*/  PLOP3.LUT P0, PT, P0, P3, PT, 0xf8, 0x8f ;  /* 0x00000000008f781c */ /* 0x000fda0000707f70 */
[----:B------:R-:W-:Y:S05]  /*0980*/  @!P0 BREAK.RELIABLE B2 ;  /* 0x0000000000028942 */ /* 0x000fea0003800100 */
[----:B------:R-:W-:Y:S05]  /*0990*/  @P0 BRA `(.L_x_12) ;  /* 0x0000000000680947 */ /* 0x000fea0003800000 */
[----:B------:R-:W0:Y:S01]  /*09a0*/  S2UR UR7, SR_CgaCtaId ;  /* 0x00000000000779c3 */ /* 0x000e220000008800 */
[----:B------:R-:W1:Y:S01]  /*09b0*/  F2I.F16.FLOOR.NTZ R20, R21.H1 ;  /* 0x1000001500147305 */ /* 0x000e620000107100 */
[----:B------:R-:W-:Y:S01]  /*09c0*/  UMOV UR6, 0x400 ;  /* 0x0000040000067882 */ /* 0x000fe20000000000 */
[----:B------:R-:W-:Y:S01]  /*09d0*/  R2UR UR8, R26 ;  /* 0x000000001a0872ca */ /* 0x000fe200000e0000 */
[----:B------:R-:W-:Y:S01]  /*09e0*/  UIADD3 UR6, UPT, UPT, UR6, 0x2000, URZ ;  /* 0x0000200006067890 */ /* 0x000fe2000fffe0ff */
[----:B------:R-:W-:Y:S01]  /*09f0*/  PLOP3.LUT P0, PT, PT, PT, PT, 0x80, 0x8 ;  /* 0x000000000008781c */ /* 0x000fe20003f0f070 */
[----:B------:R-:W-:-:S03]  /*0a00*/  UMOV UR10, URZ ;  /* 0x000000ff000a7c82 */ /* 0x000fc60008000000 */
[----:B------:R-:W2:Y:S01]  /*0a10*/  F2I.F16.FLOOR.NTZ R27, R21 ;  /* 0x00000015001b7305 */ /* 0x000ea20000107100 */
[----:B-1----:R-:W-:-:S06]  /*0a20*/  VIMNMX.RELU R28, PT, PT, R20, R23, PT ;  /* 0x00000017141c7248 */ /* 0x002fcc0003fe1100 */
[----:B------:R-:W-:Y:S02]  /*0a30*/  UIADD3 UR8, UPT, UPT, UR8, -0x400, URZ ;  /* 0xfffffc0008087890 */ /* 0x000fe4000fffe0ff */
[----:B0-----:R-:W-:Y:S01]  /*0a40*/  ULEA UR6, UR7, UR6, 0x18 ;  /* 0x0000000607067291 */ /* 0x001fe2000f8ec0ff */
[----:B--2---:R-:W-:-:S05]  /*0a50*/  VIMNMX.RELU R27, PT, PT, R27, R24, PT ;  /* 0x000000181b1b7248 */ /* 0x004fca0003fe1100 */
[----:B------:R-:W-:-:S07]  /*0a60*/  IMAD.U32 R20, RZ, RZ, UR6 ;  /* 0x00000006ff147e24 */ /* 0x000fce000f8e00ff */
.L_x_13:
[----:B------:R-:W-:-:S13]  /*0a70*/  @P0 ELECT P3, URZ, PT ;  /* 0x0000000000ff082f */ /* 0x000fda0003860000 */
[----:B------:R-:W-:Y:S02]  /*0a80*/  @P3 R2UR.BROADCAST UR6, R12 ;  /* 0x000000000c0632ca */ /* 0x000fe400008e0000 */
[----:B------:R-:W-:Y:S02]  /*0a90*/  @P3 R2UR.BROADCAST UR7, R13 ;  /* 0x000000000d0732ca */ /* 0x000fe400008e0000 */
[----:B------:R-:W-:Y:S02]  /*0aa0*/  @P3 R2UR.BROADCAST UR12, R28 ;  /* 0x000000001c0c32ca */ /* 0x000fe400008e0000 */
[----:B------:R-:W-:Y:S02]  /*0ab0*/  @P3 R2UR.BROADCAST UR11, R27 ;  /* 0x000000001b0b32ca */ /* 0x000fe400008e0000 */
[----:B------:R-:W-:Y:S02]  /*0ac0*/  @P3 R2UR.BROADCAST UR9, R20 ;  /* 0x00000000140932ca */ /* 0x000fe400008e0000 */
[----:B------:R-:W-:-:S02]  /*0ad0*/  @P3 PLOP3.LUT P0, PT, P3, PT, PT, 0x8, 0x80 ;  /* 0x000000000080381c */ /* 0x000fc40001f0e170 */
[----:B------:R-:W-:-:S09]  /*0ae0*/  PLOP3.LUT P3, PT, PT, PT, PT, 0x8, 0x80 ;  /* 0x000000000080781c */ /* 0x000fd20003f6e170 */
[----:B------:R0:W-:Y:S02]  /*0af0*/  UTMALDG.3D [UR8], [UR6] ;  /* 0x00000008060075b4 */ /* 0x0001e40008010000 */
[----:B0-----:R-:W-:Y:S05]  /*0b00*/  @P0 BRA.U.ANY `(.L_x_13) ;  /* 0xfffffffd00d80947 */ /* 0x001fea000393ffff */
[----:B------:R-:W-:-:S04]  /*0b10*/  IMAD.MOV.U32 R21, RZ, RZ, 0x100 ;  /* 0x00000100ff157424 */ /* 0x000fc800078e00ff */
[----:B------:R0:W-:Y:S01]  /*0b20*/  SYNCS.ARRIVE.TRANS64.RED.A0TR RZ, [R20+URZ], R21 ;  /* 0x0000001514ff79a7 */ /* 0x0001e200083004ff */
[----:B------:R-:W-:Y:S05]  /*0b30*/  BRA `(.L_x_14) ;  /* 0x00000000001c7947 */ /* 0x000fea0003800000 */
.L_x_12:
[----:B------:R-:W-:Y:S05]  /*0b40*/  BSYNC.RELIABLE B2 ;  /* 0x0000000000027941 */ /* 0x000fea0003800100 */
.L_x_11:
[----:B------:R-:W0:Y:S01]  /*0b50*/  S2UR UR7, SR_CgaCtaId ;  /* 0x00000000000779c3 */ /* 0x000e220000008800 */
[----:B------:R-:W-:Y:S02]  /*0b60*/  UMOV UR6, 0x400 ;  /* 0x0000040000067882 */ /* 0x000fe40000000000 */
[----:B------:R-:W-:-:S04]  /*0b70*/  UIADD3 UR6, UPT, UPT, UR6, 0x2000, URZ ;  /* 0x0000200006067890 */ /* 0x000fc8000fffe0ff */
[----:B0-----:R-:W-:-:S06]  /*0b80*/  ULEA UR6, UR7, UR6, 0x18 ;  /* 0x0000000607067291 */ /* 0x001fcc000f8ec0ff */
[----:B------:R-:W-:-:S04]  /*0b90*/  IMAD.U32 R20, RZ, RZ, UR6 ;  /* 0x00000006ff147e24 */ /* 0x000fc8000f8e00ff */
[----:B------:R1:W-:Y:S03]  /*0ba0*/  SYNCS.ARRIVE.TRANS64.RED.A0TR RZ, [R20+URZ], RZ ;  /* 0x000000ff14ff79a7 */ /* 0x0003e600083004ff */
.L_x_14:
[----:B------:R-:W-:Y:S05]  /*0bb0*/  BSYNC.RECONVERGENT B1 ;  /* 0x0000000000017941 */ /* 0x000fea0003800200 */
.L_x_10:
[----:B------:R-:W-:Y:S01]  /*0bc0*/  HFMA2 R9, R9, R0, 0.5, 0.5 ;  /* 0x3800380009097431 */ /* 0x000fe20000000000 */
[----:B------:R-:W-:Y:S04]  /*0bd0*/  BSSY.RECONVERGENT B1, `(.L_x_15) ;  /* 0x0000024000017945 */ /* 0x000fe80003800200 */
[----:B------:R-:W-:Y:S01]  /*0be0*/  BSSY.RELIABLE B2, `(.L_x_16) ;  /* 0x0000021000027945 */ /* 0x000fe20003800100 */
[----:B0-----:R-:W-:-:S05]  /*0bf0*/  PRMT R21, R9, 0x5432, R9 ;  /* 0x0000543209157816 */ /* 0x001fca0000000009 */
[----:B------:R-:W-:-:S05]  /*0c00*/  HSETP2.GT.AND P0, P3, R21, RZ.H0_H0, PT ;  /* 0x200000ff15007234 */ /* 0x000fca0003b04000 */
[----:B------:R-:W-:-:S13]  /*0c10*/  PLOP3.LUT P0, PT, P0, P3, PT, 0x2f, 0xf2 ;  /* 0x0000000000f2781c */ /* 0x000fda0000706577 */
[----:B------:R-:W-:Y:S05]  /*0c20*/  @P0 BRA `(.L_x_17) ;  /* 0x0000000000700947 */ /* 0x000fea0003800000 */
[----:B------:R-:W-:Y:S08]  /*0c30*/  I2F.F16 R27, R8 ;  /* 0x00000008001b7306 */ /* 0x000ff00000200c00 */
[----:B------:R-:W0:Y:S02]  /*0c40*/  I2F.F16 R28, R22 ;  /* 0x00000016001c7306 */ /* 0x000e240000200c00 */
[----:B0-----:R-:W-:-:S05]  /*0c50*/  PRMT R28, R27, 0x5410, R28 ;  /* 0x000054101b1c7816 */ /* 0x001fca000000001c */
[----:B------:R-:W-:-:S05]  /*0c60*/  HSETP2.GEU.AND P0, P3, R21, R28, PT ;  /* 0x0000001c15007234 */ /* 0x000fca0003b0e000 */
[----:B------:R-:W-:-:S13]  /*0c70*/  PLOP3.LUT P0, PT, P0, P3, PT, 0xf8, 0x8f ;  /* 0x00000000008f781c */ /* 0x000fda0000707f70 */
[----:B------:R-:W-:Y:S05]  /*0c80*/  @!P0 BREAK.RELIABLE B2 ;  /* 0x0000000000028942 */ /* 0x000fea0003800100 */
[----:B------:R-:W-:Y:S05]  /*0c90*/  @P0 BRA `(.L_x_17) ;  /* 0x0000000000540947 */ /* 0x000fea0003800000 */
[----:B------:R-:W0:Y:S01]  /*0ca0*/  F2I.F16.FLOOR.NTZ R28, R9.H1 ;  /* 0x10000009001c7305 */ /* 0x000e220000107100 */
[----:B------:R-:W-:Y:S01]  /*0cb0*/  R2UR UR8, R26 ;  /* 0x000000001a0872ca */ /* 0x000fe200000e0000 */
[----:B------:R-:W-:Y:S01]  /*0cc0*/  UMOV UR10, URZ ;  /* 0x000000ff000a7c82 */ /* 0x000fe20008000000 */
[----:B------:R-:W-:-:S05]  /*0cd0*/  PLOP3.LUT P0, PT, PT, PT, PT, 0x80, 0x8 ;  /* 0x000000000008781c */ /* 0x000fca0003f0f070 */
[----:B------:R-:W2:Y:S06]  /*0ce0*/  F2I.F16.FLOOR.NTZ R21, R9 ;  /* 0x0000000900157305 */ /* 0x000eac0000107100 */
[----:B------:R-:W-:Y:S01]  /*0cf0*/  UIADD3 UR8, UPT, UPT, UR8, -0x300, URZ ;  /* 0xfffffd0008087890 */ /* 0x000fe2000fffe0ff */
[----:B0-----:R-:W-:Y:S02]  /*0d00*/  VIMNMX.RELU R28, PT, PT, R28, R23, PT ;  /* 0x000000171c1c7248 */ /* 0x001fe40003fe1100 */
[----:B--2---:R-:W-:-:S09]  /*0d10*/  VIMNMX.RELU R21, PT, PT, R21, R24, PT ;  /* 0x0000001815157248 */ /* 0x004fd20003fe1100 */
.L_x_18:
        /* <DEDUP_REMOVED lines=13> */
.L_x_17:
[----:B------:R-:W-:Y:S05]  /*0df0*/  BSYNC.RELIABLE B2 ;  /* 0x0000000000027941 */ /* 0x000fea0003800100 */
.L_x_16:
[----:B------:R2:W-:Y:S02]  /*0e00*/  SYNCS.ARRIVE.TRANS64.RED.A0TR RZ, [R20+URZ], RZ ;  /* 0x000000ff14ff79a7 */ /* 0x0005e400083004ff */
.L_x_19:
[----:B------:R-:W-:Y:S05]  /*0e10*/  BSYNC.RECONVERGENT B1 ;  /* 0x0000000000017941 */ /* 0x000fea0003800200 */
.L_x_15:
        /* <DEDUP_REMOVED lines=18> */
[----:B------:R-:W3:Y:S06]  /*0f40*/  F2I.F16.FLOOR.NTZ R9, R21 ;  /* 0x0000001500097305 */ /* 0x000eec0000107100 */
[----:B------:R-:W-:Y:S01]  /*0f50*/  UIADD3 UR8, UPT, UPT, UR8, -0x200, URZ ;  /* 0xfffffe0008087890 */ /* 0x000fe2000fffe0ff */
[----:B0-----:R-:W-:Y:S02]  /*0f60*/  VIMNMX.RELU R10, PT, PT, R10, R23, PT ;  /* 0x000000170a0a7248 */ /* 0x001fe40003fe1100 */
[----:B---3--:R-:W-:-:S09]  /*0f70*/  VIMNMX.RELU R9, PT, PT, R9, R24, PT ;  /* 0x0000001809097248 */ /* 0x008fd20003fe1100 */
.L_x_23:
        /* <DEDUP_REMOVED lines=13> */
.L_x_22:
[----:B------:R-:W-:Y:S05]  /*1050*/  BSYNC.RELIABLE B2 ;  /* 0x0000000000027941 */ /* 0x000fea0003800100 */
.L_x_21:
[----:B------:R3:W-:Y:S02]  /*1060*/  SYNCS.ARRIVE.TRANS64.RED.A0TR RZ, [R20+URZ], RZ ;  /* 0x000000ff14ff79a7 */ /* 0x0007e400083004ff */
.L_x_24:
[----:B------:R-:W-:Y:S05]  /*1070*/  BSYNC.RECONVERGENT B1 ;  /* 0x0000000000017941 */ /* 0x000fea0003800200 */
.L_x_20:
        /* <DEDUP_REMOVED lines=18> */
[----:B------:R-:W4:Y:S06]  /*11a0*/  F2I.F16.FLOOR.NTZ R9, R11 ;  /* 0x0000000b00097305 */ /* 0x000f2c0000107100 */
[----:B------:R-:W-:Y:S01]  /*11b0*/  UIADD3 UR8, UPT, UPT, UR8, -0x100, URZ ;  /* 0xffffff0008087890 */ /* 0x000fe2000fffe0ff */
[----:B0-----:R-:W-:Y:S02]  /*11c0*/  VIMNMX.RELU R10, PT, PT, R10, R23, PT ;  /* 0x000000170a0a7248 */ /* 0x001fe40003fe1100 */
[----:B----4-:R-:W-:-:S09]  /*11d0*/  VIMNMX.RELU R9, PT, PT, R9, R24, PT ;  /* 0x0000001809097248 */ /* 0x010fd20003fe1100 */
.L_x_28:
        /* <DEDUP_REMOVED lines=13> */
.L_x_27:
[----:B------:R-:W-:Y:S05]  /*12b0*/  BSYNC.RELIABLE B2 ;  /* 0x0000000000027941 */ /* 0x000fea0003800100 */
.L_x_26:
[----:B------:R4:W-:Y:S02]  /*12c0*/  SYNCS.ARRIVE.TRANS64.RED.A0TR RZ, [R20+URZ], RZ ;  /* 0x000000ff14ff79a7 */ /* 0x0009e400083004ff */
.L_x_29:
[----:B------:R-:W-:Y:S05]  /*12d0*/  BSYNC.RECONVERGENT B1 ;  /* 0x0000000000017941 */ /* 0x000fea0003800200 */
.L_x_25:
[----:B-----5:R-:W-:Y:S01]  /*12e0*/  HFMA2 R10, R4, R0, 0.5, 0.5 ;  /* 0x38003800040a7431 */ /* 0x020fe20000000000 */
[----:B------:R-:W-:Y:S04]  /*12f0*/  BSSY.RECONVERGENT B1, `(.L_x_30) ;  /* 0x0000025000017945 */ /* 0x000fe80003800200 */
[----:B------:R-:W-:Y:S01]  /*1300*/  BSSY.RELIABLE B2, `(.L_x_31) ;  /* 0x0000022000027945 */ /* 0x000fe20003800100 */
[----:B------:R-:W-:-:S05]  /*1310*/  PRMT R4, R10, 0x5432, R10 ;  /* 0x000054320a047816 */ /* 0x000fca000000000a */
[----:B------:R-:W-:-:S05]  /*1320*/  HSETP2.GT.AND P0, P3, R4, RZ.H0_H0, PT ;  /* 0x200000ff04007234 */ /* 0x000fca0003b04000 */
[----:B------:R-:W-:-:S13]  /*1330*/  PLOP3.LUT P0, PT, P0, P3, PT, 0x2f, 0xf2 ;  /* 0x0000000000f2781c */ /* 0x000fda0000706577 */
[----:B------:R-:W-:Y:S05]  /*1340*/  @P0 BRA `(.L_x_32) ;  /* 0x0000000000740947 */ /* 0x000fea0003800000 */
[----:B0-----:R-:W-:Y:S08]  /*1350*/  I2F.F16 R9, R8 ;  /* 0x0000000800097306 */ /* 0x001ff00000200c00 */
[----:B------:R-:W0:Y:S02]  /*1360*/  I2F.F16 R28, R22 ;  /* 0x00000016001c7306 */ /* 0x000e240000200c00 */
[----:B0-----:R-:W-:-:S05]  /*1370*/  PRMT R9, R9, 0x5410, R28 ;  /* 0x0000541009097816 */ /* 0x001fca000000001c */
[----:B------:R-:W-:-:S05]  /*1380*/  HSETP2.GEU.AND P0, P3, R4, R9, PT ;  /* 0x0000000904007234 */ /* 0x000fca0003b0e000 */
[----:B------:R-:W-:Y:S02]  /*1390*/  PLOP3.LUT P0, PT, P0, P3, PT, 0xf8, 0x8f ;  /* 0x00000000008f781c */ /* 0x000fe40000707f70 */
[----:B------:R-:W-:Y:S02]  /*13a0*/  PLOP3.LUT P3, PT, PT, PT, PT, 0x8, 0x80 ;  /* 0x000000000080781c */ /* 0x000fe40003f6e170 */
[----:B------:R-:W-:-:S09]  /*13b0*/  PLOP3.LUT P4, PT, P0, PT, PT, 0x8, 0x80 ;  /* 0x000000000080781c */ /* 0x000fd2000078e170 */
[----:B------:R-:W0:Y:S01]  /*13c0*/  @!P0 F2I.F16.FLOOR.NTZ R4, R10.H1 ;  /* 0x1000000a00048305 */ /* 0x000e220000107100 */
[----:B------:R-:W-:Y:S01]  /*13d0*/  @!P0 R2UR UR8, R26 ;  /* 0x000000001a0882ca */ /* 0x000fe200000e0000 */
[----:B------:R-:W-:Y:S01]  /*13e0*/  VOTEU.ALL UP0, P0 ;  /* 0x0000000000ff7886 */ /* 0x000fe20000000000 */
[----:B------:R-:W-:-:S04]  /*13f0*/  VOTEU.ALL UP1, P0 ;  /* 0x0000000000ff7886 */ /* 0x000fc80000020000 */
[----:B------:R-:W-:Y:S01]  /*1400*/  @!UP0 UMOV UR10, URZ ;  /* 0x000000ff000a8c82 */ /* 0x000fe20008000000 */
[----:B------:R-:W5:Y:S01]  /*1410*/  @!P0 F2I.F16.FLOOR.NTZ R9, R10 ;  /* 0x0000000a00098305 */ /* 0x000f620000107100 */
[----:B0-----:R-:W-:Y:S02]  /*1420*/  @!P0 VIMNMX.RELU R4, PT, PT, R4, R23, PT ;  /* 0x0000001704048248 */ /* 0x001fe40003fe1100 */
[----:B-----5:R-:W-:-:S07]  /*1430*/  @!P0 VIMNMX.RELU R9, PT, PT, R9, R24, PT ;  /* 0x0000001809098248 */ /* 0x020fce0003fe1100 */
.L_x_33:
        /* <DEDUP_REMOVED lines=8> */
[----:B------:R0:W-:Y:S02]  /*14c0*/  @!UP1 UTMALDG.3D [UR8], [UR6] ;  /* 0x00000008060095b4 */ /* 0x0001e40008010000 */
[----:B0-----:R-:W-:Y:S05]  /*14d0*/  @P4 BRA.U.ANY `(.L_x_33) ;  /* 0xfffffffd00d84947 */ /* 0x001fea000393ffff */
[----:B------:R-:W-:-:S04]  /*14e0*/  @!P0 IMAD.MOV.U32 R9, RZ, RZ, 0x100 ;  /* 0x00000100ff098424 */ /* 0x000fc800078e00ff */
[----:B------:R0:W-:Y:S03]  /*14f0*/  @!P0 SYNCS.ARRIVE.TRANS64.RED.A0TR RZ, [R20+URZ], R9 ;  /* 0x0000000914ff89a7 */ /* 0x0001e600083004ff */
[----:B------:R-:W-:Y:S05]  /*1500*/  @!P0 BREAK.RELIABLE B2 ;  /* 0x0000000000028942 */ /* 0x000fea0003800100 */
[----:B------:R-:W-:Y:S05]  /*1510*/  @!P0 BRA `(.L_x_34) ;  /* 0x0000000000088947 */ /* 0x000fea0003800000 */
.L_x_32:
[----:B------:R-:W-:Y:S05]  /*1520*/  BSYNC.RELIABLE B2 ;  /* 0x0000000000027941 */ /* 0x000fea0003800100 */
.L_x_31:
[----:B------:R0:W-:Y:S02]  /*1530*/  SYNCS.ARRIVE.TRANS64.RED.A0TR RZ, [R20+URZ], RZ ;  /* 0x000000ff14ff79a7 */ /* 0x0001e400083004ff */
.L_x_34:
[----:B------:R-:W-:Y:S05]  /*1540*/  BSYNC.RECONVERGENT B1 ;  /* 0x0000000000017941 */ /* 0x000fea0003800200 */
.L_x_30:
[----:B0-----:R-:W-:Y:S01]  /*1550*/  HFMA2 R9, R5, R0, 0.5, 0.5 ;  /* 0x3800380005097431 */ /* 0x001fe20000000000 */
[----:B------:R-:W-:Y:S04]  /*1560*/  BSSY.RECONVERGENT B1, `(.L_x_35) ;  /* 0x0000024000017945 */ /* 0x000fe80003800200 */
[----:B------:R-:W-:Y:S01]  /*1570*/  BSSY.RELIABLE B2, `(.L_x_36) ;  /* 0x0000021000027945 */ /* 0x000fe20003800100 */
[----:B------:R-:W-:-:S05]  /*1580*/  PRMT R4, R9, 0x5432, R9 ;  /* 0x0000543209047816 */ /* 0x000fca0000000009 */
        /* <DEDUP_REMOVED lines=14> */
[----:B------:R-:W5:Y:S06]  /*1670*/  F2I.F16.FLOOR.NTZ R5, R9 ;  /* 0x0000000900057305 */ /* 0x000f6c0000107100 */
[----:B------:R-:W-:Y:S01]  /*1680*/  UIADD3 UR8, UPT, UPT, UR8, 0x100, URZ ;  /* 0x0000010008087890 */ /* 0x000fe2000fffe0ff */
[----:B0-----:R-:W-:Y:S02]  /*1690*/  VIMNMX.RELU R4, PT, PT, R4, R23, PT ;  /* 0x0000001704047248 */ /* 0x001fe40003fe1100 */
[----:B-----5:R-:W-:-:S09]  /*16a0*/  VIMNMX.RELU R5, PT, PT, R5, R24, PT ;  /* 0x0000001805057248 */ /* 0x020fd20003fe1100 */
.L_x_38:
        /* <DEDUP_REMOVED lines=13> */
.L_x_37:
[----:B------:R-:W-:Y:S05]  /*1780*/  BSYNC.RELIABLE B2 ;  /* 0x0000000000027941 */ /* 0x000fea0003800100 */
.L_x_36:
[----:B------:R0:W-:Y:S02]  /*1790*/  SYNCS.ARRIVE.TRANS64.RED.A0TR RZ, [R20+URZ], RZ ;  /* 0x000000ff14ff79a7 */ /* 0x0001e400083004ff */
.L_x_39:
[----:B------:R-:W-:Y:S05]  /*17a0*/  BSYNC.RECONVERGENT B1 ;  /* 0x0000000000017941 */ /* 0x000fea0003800200 */
.L_x_35:
[----:B------:R-:W-:Y:S01]  /*17b0*/  HFMA2 R6, R6, R0, 0.5, 0.5 ;  /* 0x3800380006067431 */ /* 0x000fe20000000000 */
        /* <DEDUP_REMOVED lines=21> */
.L_x_43:
        /* <DEDUP_REMOVED lines=13> */
.L_x_42:
[----:B------:R-:W-:Y:S05]  /*19e0*/  BSYNC.RELIABLE B2 ;  /* 0x0000000000027941 */ /* 0x000fea0003800100 */
.L_x_41:
[----:B------:R0:W-:Y:S02]  /*19f0*/  SYNCS.ARRIVE.TRANS64.RED.A0TR RZ, [R20+URZ], RZ ;  /* 0x000000ff14ff79a7 */ /* 0x0001e400083004ff */
.L_x_44:
[----:B------:R-:W-:Y:S05]  /*1a00*/  BSYNC.RECONVERGENT B1 ;  /* 0x0000000000017941 */ /* 0x000fea0003800200 */
.L_x_40:
[----:B------:R-:W-:Y:S01]  /*1a10*/  HFMA2 R7, R7, R0, 0.5, 0.5 ;  /* 0x3800380007077431 */ /* 0x000fe20000000000 */
[----:B------:R-:W-:Y:S04]  /*1a20*/  BSSY.RELIABLE B1, `(.L_x_45) ;  /* 0x0000021000017945 */ /* 0x000fe80003800100 */
[----:B------:R-:W-:-:S05]  /*1a30*/  PRMT R0, R7, 0x5432, R7 ;  /* 0x0000543207007816 */ /* 0x000fca0000000007 */
[----:B------:R-:W-:-:S05]  /*1a40*/  HSETP2.GT.AND P0, P3, R0, RZ.H0_H0, PT ;  /* 0x200000ff00007234 */ /* 0x000fca0003b04000 */
[----:B------:R-:W-:-:S13]  /*1a50*/  PLOP3.LUT P0, PT, P0, P3, PT, 0x2f, 0xf2 ;  /* 0x0000000000f2781c */ /* 0x000fda0000706577 */
[----:B------:R-:W-:Y:S05]  /*1a60*/  @P0 BRA `(.L_x_46) ;  /* 0x0000000000700947 */ /* 0x000fea0003800000 */
[----:B------:R-:W-:Y:S08]  /*1a70*/  I2F.F16 R8, R8 ;  /* 0x0000000800087306 */ /* 0x000ff00000200c00 */
[----:B0-----:R-:W0:Y:S02]  /*1a80*/  I2F.F16 R5, R22 ;  /* 0x0000001600057306 */ /* 0x001e240000200c00 */
        /* <DEDUP_REMOVED lines=13> */
.L_x_47:
        /* <DEDUP_REMOVED lines=13> */
.L_x_46:
[----:B------:R-:W-:Y:S05]  /*1c30*/  BSYNC.RELIABLE B1 ;  /* 0x0000000000017941 */ /* 0x000fea0003800100 */
.L_x_45:
[----:B------:R0:W-:Y:S02]  /*1c40*/  SYNCS.ARRIVE.TRANS64.RED.A0TR RZ, [R20+URZ], RZ ;  /* 0x000000ff14ff79a7 */ /* 0x0001e400083004ff */
.L_x_9:
[----:B------:R-:W-:Y:S05]  /*1c50*/  BSYNC.RECONVERGENT B0 ;  /* 0x0000000000007941 */ /* 0x000fea0003800200 */
.L_x_8:
[----:B------:R-:W-:Y:S01]  /*1c60*/  IADD3 R2, P0, PT, R2, 0x10, RZ ;  /* 0x0000001002027810 */ /* 0x000fe20007f1e0ff */
[----:B------:R-:W-:Y:S02]  /*1c70*/  VIADD R19, R19, 0x1 ;  /* 0x0000000113137836 */ /* 0x000fe40000000000 */
[----:B------:R-:W-:Y:S02]  /*1c80*/  VIADD R26, R26, 0x800 ;  /* 0x000008001a1a7836 */ /* 0x000fe40000000000 */
[----:B------:R-:W-:Y:S02]  /*1c90*/  IMAD.X R3, RZ, RZ, R3, P0 ;  /* 0x000000ffff037224 */ /* 0x000fe400000e0603 */
[----:B------:R-:W-:Y:S01]  /*1ca0*/  VIADD R18, R18, 0x10 ;  /* 0x0000001012127836 */ /* 0x000fe20000000000 */
[----:B------:R-:W-:Y:S06]  /*1cb0*/  @P1 BRA `(.L_x_48) ;  /* 0xffffffe800b01947 */ /* 0x000fec000383ffff */
[----:B------:R-:W5:Y:S01]  /*1cc0*/  S2R R3, SR_CgaCtaId ;  /* 0x0000000000037919 */ /* 0x000f620000008800 */
[----:B------:R-:W-:-:S05]  /*1cd0*/  MOV R0, 0x400 ;  /* 0x0000040000007802 */ /* 0x000fca0000000f00 */
[----:B------:R-:W-:-:S05]  /*1ce0*/  VIADD R0, R0, 0x2000 ;  /* 0x0000200000007836 */ /* 0x000fca0000000000 */
[----:B-----5:R-:W-:-:S04]  /*1cf0*/  LEA R11, R3, R0, 0x18 ;  /* 0x00000000030b7211 */ /* 0x020fc800078ec0ff */
[----:B0-----:R-:W0:Y:S01]  /*1d00*/  SYNCS.ARRIVE.TRANS64.A1T0 R4, [R11+URZ], RZ ;  /* 0x000000ff0b0479a7 */ /* 0x001e2200081000ff */
[----:B------:R-:W-:Y:S01]  /*1d10*/  CS2R R2, SR_GLOBALTIMERLO ;  /* 0x0000000000027805 */ /* 0x000fe20000015200 */
[----:B0-----:R-:W0:Y:S02]  /*1d20*/  SYNCS.PHASECHK.TRANS64.TRYWAIT P0, [R11+URZ], R5 ;  /* 0x000000050b0075a7 */ /* 0x001e2400080011ff */
[----:B0-----:R-:W-:Y:S05]  /*1d30*/  @P0 BRA `(.L_x_49) ;  /* 0x0000000000600947 */ /* 0x001fea0003800000 */
[----:B------:R-:W-:-:S07]  /*1d40*/  IMAD.MOV.U32 R8, RZ, RZ, RZ ;  /* 0x000000ffff087224 */ /* 0x000fce00078e00ff */
.L_x_52:
[----:B------:R-:W-:Y:S01]  /*1d50*/  ISETP.GT.AND P0, PT, R8, 0xf, PT ;  /* 0x0000000f0800780c */ /* 0x000fe20003f04270 */
[----:B------:R-:W-:-:S12]  /*1d60*/  YIELD ;  /* 0x0000000000007946 */ /* 0x000fd80003800000 */
[----:B------:R-:W-:Y:S01]  /*1d70*/  @!P0 VIADD R8, R8, 0x1 ;  /* 0x0000000108088836 */ /* 0x000fe20000000000 */
[----:B------:R-:W-:Y:S06]  /*1d80*/  @!P0 BRA `(.L_x_50) ;  /* 0x0000000000448947 */ /* 0x000fec0003800000 */
[----:B------:R-:W-:-:S06]  /*1d90*/  CS2R R6, SR_GLOBALTIMERLO ;  /* 0x0000000000067805 */ /* 0x000fcc0000015200 */
[----:B------:R-:W-:-:S05]  /*1da0*/  IADD3 R9, P0, PT, -R2, R6, RZ ;  /* 0x0000000602097210 */ /* 0x000fca0007f1e1ff */
[----:B------:R-:W-:Y:S01]  /*1db0*/  IMAD.X R7, R7, 0x1, ~R3, P0 ;  /* 0x0000000107077824 */ /* 0x000fe200000e0e03 */
[----:B------:R-:W-:-:S04]  /*1dc0*/  ISETP.GE.U32.AND P0, PT, R9, 0x3d0900, PT ;  /* 0x003d09000900780c */ /* 0x000fc80003f06070 */
[----:B------:R-:W-:-:S13]  /*1dd0*/  ISETP.GE.AND.EX P0, PT, R7, RZ, PT, P0 ;  /* 0x000000ff0700720c */ /* 0x000fda0003f06300 */
[----:B------:R-:W-:Y:S05]  /*1de0*/  @!P0 BRA `(.L_x_51) ;  /* 0x0000000000088947 */ /* 0x000fea0003800000 */
[----:B------:R-:W-:Y:S05]  /*1df0*/  NANOSLEEP 0xf4240 ;  /* 0x000f42400000795d */ /* 0x000fea0003800000 */
[----:B------:R-:W-:Y:S05]  /*1e00*/  BRA `(.L_x_50) ;  /* 0x0000000000247947 */ /* 0x000fea0003800000 */
.L_x_51:
[----:B------:R-:W-:-:S04]  /*1e10*/  ISETP.GE.U32.AND P0, PT, R9, 0x9c40, PT ;  /* 0x00009c400900780c */ /* 0x000fc80003f06070 */
[----:B------:R-:W-:-:S13]  /*1e20*/  ISETP.GE.AND.EX P0, PT, R7, RZ, PT, P0 ;  /* 0x000000ff0700720c */ /* 0x000fda0003f06300 */
[----:B------:R-:W-:Y:S05]  /*1e30*/  @!P0 BRA `(.L_x_50) ;  /* 0x0000000000188947 */ /* 0x000fea0003800000 */
[----:B------:R-:W-:-:S04]  /*1e40*/  SHF.R.S32.HI R0, RZ, 0x1f, R7 ;  /* 0x0000001fff007819 */ /* 0x000fc80000011407 */
[----:B------:R-:W-:-:S05]  /*1e50*/  LEA.HI R0, P0, R0, R9, RZ, 0x2 ;  /* 0x0000000900007211 */ /* 0x000fca00078110ff */
[----:B------:R-:W-:-:S05]  /*1e60*/  IMAD.X R7, RZ, RZ, R7, P0 ;  /* 0x000000ffff077224 */ /* 0x000fca00000e0607 */
[----:B------:R-:W-:-:S04]  /*1e70*/  SHF.R.U64 R0, R0, 0x2, R7 ;  /* 0x0000000200007819 */ /* 0x000fc80000001207 */
[----:B------:R-:W-:Y:S05]  /*1e80*/  NANOSLEEP R0 ;  /* 0x000000000000735d */ /* 0x000fea0003800000 */
[----:B------:R-:W-:Y:S01]  /*1e90*/  NOP ;  /* 0x0000000000007918 */ /* 0x000fe20000000000 */
.L_x_50:
[----:B------:R-:W0:Y:S02]  /*1ea0*/  SYNCS.PHASECHK.TRANS64.TRYWAIT P0, [R11+URZ], R5 ;  /* 0x000000050b0075a7 */ /* 0x000e2400080011ff */
[----:B0-----:R-:W-:Y:S05]  /*1eb0*/  @!P0 BRA `(.L_x_52) ;  /* 0xfffffffc00a48947 */ /* 0x001fea000383ffff */
.L_x_49:
[----:B------:R-:W0:Y:S01]  /*1ec0*/  S2UR UR9, SR_CgaCtaId ;  /* 0x00000000000979c3 */ /* 0x000e220000008800 */
[----:B------:R-:W5:Y:S01]  /*1ed0*/  LDCU.64 UR6, c[0x0][0x3b8] ;  /* 0x00007700ff0677ac */ /* 0x000f620008000a00 */
[----:B------:R-:W-:Y:S01]  /*1ee0*/  IMAD.IADD R15, R16, 0x1, R15 ;  /* 0x00000001100f7824 */ /* 0x000fe200078e020f */
[----:B------:R-:W-:-:S05]  /*1ef0*/  UMOV UR8, 0x400 ;  /* 0x0000040000087882 */ /* 0x000fca0000000000 */
[----:B------:R-:W1:Y:S01]  /*1f00*/  LDC.64 R2, c[0x0][0x3c0] ;  /* 0x0000f000ff027b82 */ /* 0x000e620000000a00 */
[----:B-----5:R-:W-:Y:S01]  /*1f10*/  UIADD3 UR6, UPT, UPT, UR6, -0x1, URZ ;  /* 0xffffffff06067890 */ /* 0x020fe2000fffe0ff */
[----:B------:R-:W-:Y:S01]  /*1f20*/  ISETP.GE.AND P0, PT, R15, UR7, PT ;  /* 0x000000070f007c0c */ /* 0x000fe2000bf06270 */
[----:B0-----:R-:W-:-:S04]  /*1f30*/  ULEA UR8, UR9, UR8, 0x18 ;  /* 0x0000000809087291 */ /* 0x001fc8000f8ec0ff */
[----:B------:R-:W-:-:S04]  /*1f40*/  LOP3.LUT R0, R17, UR6, RZ, 0xc0, !PT ;  /* 0x0000000611007c12 */ /* 0x000fc8000f8ec0ff */
[----:B------:R-:W-:Y:S01]  /*1f50*/  LEA R0, R0, UR8, 0x1 ;  /* 0x0000000800007c11 */ /* 0x000fe2000f8e08ff */
[----:B-1----:R-:W-:-:S04]  /*1f60*/  IMAD.WIDE R2, R17, 0x2, R2 ;  /* 0x0000000211027825 */ /* 0x002fc800078e0202 */
[----:B------:R-:W0:Y:S04]  /*1f70*/  LDS.U16 R5, [R0] ;  /* 0x0000000000057984 */ /* 0x000e280000000400 */
[----:B0-----:R0:W-:Y:S04]  /*1f80*/  STG.E.U16 desc[UR14][R2.64], R5 ;  /* 0x0000000502007986 */ /* 0x0011e8000c10150e */
[----:B------:R0:W-:Y:S04]  /*1f90*/  STG.E.U16 desc[UR14][R2.64+0x2], R5 ;  /* 0x0000020502007986 */ /* 0x0001e8000c10150e */
[----:B------:R0:W-:Y:S04]  /*1fa0*/  STG.E.U16 desc[UR14][R2.64+0x4], R5 ;  /* 0x0000040502007986 */ /* 0x0001e8000c10150e */
[----:B------:R0:W-:Y:S04]  /*1fb0*/  STG.E.U16 desc[UR14][R2.64+0x6], R5 ;  /* 0x0000060502007986 */ /* 0x0001e8000c10150e */
[----:B------:R0:W-:Y:S04]  /*1fc0*/  STG.E.U16 desc[UR14][R2.64+0x8], R5 ;  /* 0x0000080502007986 */ /* 0x0001e8000c10150e */
[----:B------:R0:W-:Y:S04]  /*1fd0*/  STG.E.U16 desc[UR14][R2.64+0xa], R5 ;  /* 0x00000a0502007986 */ /* 0x0001e8000c10150e */
[----:B------:R0:W-:Y:S04]  /*1fe0*/  STG.E.U16 desc[UR14][R2.64+0xc], R5 ;  /* 0x00000c0502007986 */ /* 0x0001e8000c10150e */
[----:B------:R0:W-:Y:S01]  /*1ff0*/  STG.E.U16 desc[UR14][R2.64+0xe], R5 ;  /* 0x00000e0502007986 */ /* 0x0001e2000c10150e */
[----:B------:R-:W-:Y:S05]  /*2000*/  @!P0 BRA `(.L_x_53) ;  /* 0xffffffe000848947 */ /* 0x000fea000383ffff */
[----:B------:R-:W-:Y:S05]  /*2010*/  EXIT ;  /* 0x000000000000794d */ /* 0x000fea0003800000 */
.L_x_54:
[----:B------:R-:W-:-:S00]  /*2020*/  BRA `(.L_x_54) ;  /* 0xfffffffc00fc7947 */ /* 0x000fc0000383ffff */
[----:B------:R-:W-:-:S00]  /*2030*/  NOP ;  /* 0x0000000000007918 */ /* 0x000fc00000000000 */
        /* <DEDUP_REMOVED lines=12> */
.L_x_55:


//--------------------- .nv.shared._Z25tma_stride4_deform_kernelPK14CUtensorMap_stPKlS3_PK6__halfS6_iiiiiiPS4_ --------------------------
	.section	.nv.shared._Z25tma_stride4_deform_kernelPK14CUtensorMap_stPKlS3_PK6__halfS6_iiiiiiPS4_,"aw",@nobits
	.sectionflags	@""
	.align	128
.nv.shared._Z25tma_stride4_deform_kernelPK14CUtensorMap_stPKlS3_PK6__halfS6_iiiiiiPS4_:
	.zero		9224


//--------------------- .nv.shared.reserved.0     --------------------------
	.section	.nv.shared.reserved.0,"aw",@nobits
	.weak		__nv_reservedSMEM_offset_0_alias
	.size		__nv_reservedSMEM_offset_0_alias, 0, 64
	.other		__nv_reservedSMEM_offset_0_alias,@"STO_CUDA_RESERVED_SHARED STV_DEFAULT"
__nv_reservedSMEM_offset_0_alias:
	.zero		0
	.zero		64


//--------------------- .nv.constant0._Z25tma_stride4_deform_kernelPK14CUtensorMap_stPKlS3_PK6__halfS6_iiiiiiPS4_ --------------------------
	.section	.nv.constant0._Z25tma_stride4_deform_kernelPK14CUtensorMap_stPKlS3_PK6__halfS6_iiiiiiPS4_,"a",@progbits
	.sectionflags	@""
	.align	4
.nv.constant0._Z25tma_stride4_deform_kernelPK14CUtensorMap_stPKlS3_PK6__halfS6_iiiiiiPS4_:
	.zero		968


//--------------------- SYMBOLS --------------------------

	.type		.nv.reservedSmem.offset0,@object
	.size		.nv.reservedSmem.offset0,0x4
	.type		.nv.reservedSmem.cap,@object
	.size		.nv.reservedSmem.cap,0x4
